	.target	sm_90a

	.elftype	@"ET_EXEC"


//--------------------- .note.nv.tkinfo           --------------------------
	.section	.note.nv.tkinfo,"",@"SHT_NOTE"
	.sectionflags	@"SHF_NOTE_NV_TKINFO"
	.tkinfo
        /*0018*/ 	.word	0x00000002
        /*0030*/ 	.string	""
        /*0030*/ 	.string	"ptxas"
        /*0030*/ 	.string	"Cuda compilation tools, release 13.0, V13.0.88"
        /*0030*/ 	.string	"Build cuda_13.0.r13.0/compiler.36424714_0"
        /*0030*/ 	.string	"-v  -suppress-debug-info  -lineinfo  -arch sm_90a "



//--------------------- .note.nv.cuinfo           --------------------------
	.section	.note.nv.cuinfo,"",@"SHT_NOTE"
	.sectionflags	@"SHF_NOTE_NV_CUINFO"
        /*0018*/ 	.short	0x0002
        /*001a*/ 	.short	0x005a
        /*001c*/ 	.short	0x0082
	.zero		2


//--------------------- .nv.info                  --------------------------
	.section	.nv.info,"",@"SHT_CUDA_INFO"
	.align	4


	//----- nvinfo : EIATTR_REGCOUNT
	.align		4
        /*0000*/ 	.byte	0x04, 0x2f
        /*0002*/ 	.short	(.L_1 - .L_0)
	.align		4
.L_0:
        /*0004*/ 	.word	index@(matmul_kernel)
        /*0008*/ 	.word	0x00000066


	//----- nvinfo : EIATTR_FRAME_SIZE
	.align		4
.L_1:
        /*000c*/ 	.byte	0x04, 0x11
        /*000e*/ 	.short	(.L_3 - .L_2)
	.align		4
.L_2:
        /*0010*/ 	.word	index@(matmul_kernel)
        /*0014*/ 	.word	0x00000000


	//----- nvinfo : EIATTR_MIN_STACK_SIZE
	.align		4
.L_3:
        /*0018*/ 	.byte	0x04, 0x12
        /*001a*/ 	.short	(.L_5 - .L_4)
	.align		4
.L_4:
        /*001c*/ 	.word	index@(matmul_kernel)
        /*0020*/ 	.word	0x00000000
.L_5:


//--------------------- .nv.compat                --------------------------
	.section	.nv.compat,"",@"SHT_CUDA_COMPAT_INFO"
	.align	4
        /*0000*/ 	.byte	0x02, 0x09, 0x01, 0x00, 0x02, 0x02, 0x02, 0x00, 0x02, 0x05, 0x05, 0x00, 0x03, 0x07, 0x01, 0x01
        /*0010*/ 	.byte	0x02, 0x03, 0x00, 0x00, 0x02, 0x06, 0x01, 0x00, 0x04, 0x0b, 0x08, 0x00, 0x00, 0x00, 0x00, 0x00
        /*0020*/ 	.byte	0x00, 0x00, 0x00, 0x00


//--------------------- .nv.info.matmul_kernel    --------------------------
	.section	.nv.info.matmul_kernel,"",@"SHT_CUDA_INFO"
	.sectionflags	@""
	.align	4


	//----- nvinfo : EIATTR_CUDA_API_VERSION
	.align		4
        /*0000*/ 	.byte	0x04, 0x37
        /*0002*/ 	.short	(.L_7 - .L_6)
.L_6:
        /*0004*/ 	.word	0x00000082


	//----- nvinfo : EIATTR_KPARAM_INFO
	.align		4
.L_7:
        /*0008*/ 	.byte	0x04, 0x17
        /*000a*/ 	.short	(.L_9 - .L_8)
.L_8:
        /*000c*/ 	.word	0x00000000
        /*0010*/ 	.short	0x000d
        /*0012*/ 	.short	0x0048
        /*0014*/ 	.byte	0x00, 0xf4, 0x21, 0x00


	//----- nvinfo : EIATTR_KPARAM_INFO
	.align		4
.L_9:
        /*0018*/ 	.byte	0x04, 0x17
        /*001a*/ 	.short	(.L_11 - .L_10)
.L_10:
        /*001c*/ 	.word	0x00000000
        /*0020*/ 	.short	0x000c
        /*0022*/ 	.short	0x0040
        /*0024*/ 	.byte	0x00, 0xf4, 0x21, 0x00


	//----- nvinfo : EIATTR_KPARAM_INFO
	.align		4
.L_11:
        /*0028*/ 	.byte	0x04, 0x17
        /*002a*/ 	.short	(.L_13 - .L_12)
.L_12:
        /*002c*/ 	.word	0x00000000
        /*0030*/ 	.short	0x000b
        /*0032*/ 	.short	0x0038
        /*0034*/ 	.byte	0x00, 0xf0, 0x11, 0x00


	//----- nvinfo : EIATTR_KPARAM_INFO
	.align		4
.L_13:
        /*0038*/ 	.byte	0x04, 0x17
        /*003a*/ 	.short	(.L_15 - .L_14)
.L_14:
        /*003c*/ 	.word	0x00000000
        /*0040*/ 	.short	0x000a
        /*0042*/ 	.short	0x0034
        /*0044*/ 	.byte	0x00, 0xf0, 0x11, 0x00


	//----- nvinfo : EIATTR_KPARAM_INFO
	.align		4
.L_15:
        /*0048*/ 	.byte	0x04, 0x17
        /*004a*/ 	.short	(.L_17 - .L_16)
.L_16:
        /*004c*/ 	.word	0x00000000
        /*0050*/ 	.short	0x0009
        /*0052*/ 	.short	0x0030
        /*0054*/ 	.byte	0x00, 0xf0, 0x11, 0x00


	//----- nvinfo : EIATTR_KPARAM_INFO
	.align		4
.L_17:
        /*0058*/ 	.byte	0x04, 0x17
        /*005a*/ 	.short	(.L_19 - .L_18)
.L_18:
        /*005c*/ 	.word	0x00000000
        /*0060*/ 	.short	0x0008
        /*0062*/ 	.short	0x002c
        /*0064*/ 	.byte	0x00, 0xf0, 0x11, 0x00


	//----- nvinfo : EIATTR_KPARAM_INFO
	.align		4
.L_19:
        /*0068*/ 	.byte	0x04, 0x17
        /*006a*/ 	.short	(.L_21 - .L_20)
.L_20:
        /*006c*/ 	.word	0x00000000
        /*0070*/ 	.short	0x0007
        /*0072*/ 	.short	0x0028
        /*0074*/ 	.byte	0x00, 0xf0, 0x11, 0x00


	//----- nvinfo : EIATTR_KPARAM_INFO
	.align		4
.L_21:
        /*0078*/ 	.byte	0x04, 0x17
        /*007a*/ 	.short	(.L_23 - .L_22)
.L_22:
        /*007c*/ 	.word	0x00000000
        /*0080*/ 	.short	0x0006
        /*0082*/ 	.short	0x0024
        /*0084*/ 	.byte	0x00, 0xf0, 0x11, 0x00


	//----- nvinfo : EIATTR_KPARAM_INFO
	.align		4
.L_23:
        /*0088*/ 	.byte	0x04, 0x17
        /*008a*/ 	.short	(.L_25 - .L_24)
.L_24:
        /*008c*/ 	.word	0x00000000
        /*0090*/ 	.short	0x0005
        /*0092*/ 	.short	0x0020
        /*0094*/ 	.byte	0x00, 0xf0, 0x11, 0x00


	//----- nvinfo : EIATTR_KPARAM_INFO
	.align		4
.L_25:
        /*0098*/ 	.byte	0x04, 0x17
        /*009a*/ 	.short	(.L_27 - .L_26)
.L_26:
        /*009c*/ 	.word	0x00000000
        /*00a0*/ 	.short	0x0004
        /*00a2*/ 	.short	0x001c
        /*00a4*/ 	.byte	0x00, 0xf0, 0x11, 0x00


	//----- nvinfo : EIATTR_KPARAM_INFO
	.align		4
.L_27:
        /*00a8*/ 	.byte	0x04, 0x17
        /*00aa*/ 	.short	(.L_29 - .L_28)
.L_28:
        /*00ac*/ 	.word	0x00000000
        /*00b0*/ 	.short	0x0003
        /*00b2*/ 	.short	0x0018
        /*00b4*/ 	.byte	0x00, 0xf0, 0x11, 0x00


	//----- nvinfo : EIATTR_KPARAM_INFO
	.align		4
.L_29:
        /*00b8*/ 	.byte	0x04, 0x17
        /*00ba*/ 	.short	(.L_31 - .L_30)
.L_30:
        /*00bc*/ 	.word	0x00000000
        /*00c0*/ 	.short	0x0002
        /*00c2*/ 	.short	0x0010
        /*00c4*/ 	.byte	0x00, 0xf4, 0x21, 0x00


	//----- nvinfo : EIATTR_KPARAM_INFO
	.align		4
.L_31:
        /*00c8*/ 	.byte	0x04, 0x17
        /*00ca*/ 	.short	(.L_33 - .L_32)
.L_32:
        /*00cc*/ 	.word	0x00000000
        /*00d0*/ 	.short	0x0001
        /*00d2*/ 	.short	0x0008
        /*00d4*/ 	.byte	0x00, 0xf4, 0x21, 0x00


	//----- nvinfo : EIATTR_KPARAM_INFO
	.align		4
.L_33:
        /*00d8*/ 	.byte	0x04, 0x17
        /*00da*/ 	.short	(.L_35 - .L_34)
.L_34:
        /*00dc*/ 	.word	0x00000000
        /*00e0*/ 	.short	0x0000
        /*00e2*/ 	.short	0x0000
        /*00e4*/ 	.byte	0x00, 0xf4, 0x21, 0x00


	//----- nvinfo : EIATTR_SPARSE_MMA_MASK
	.align		4
.L_35:
        /*00e8*/ 	.byte	0x03, 0x50
        /*00ea*/ 	.short	0x0000


	//----- nvinfo : EIATTR_MAXREG_COUNT
	.align		4
        /*00ec*/ 	.byte	0x03, 0x1b
        /*00ee*/ 	.short	0x00ff


	//----- nvinfo : EIATTR_NUM_BARRIERS
	.align		4
        /*00f0*/ 	.byte	0x02, 0x4c
        /*00f2*/ 	.byte	0x01
	.zero		1


	//----- nvinfo : EIATTR_MERCURY_ISA_VERSION
	.align		4
        /*00f4*/ 	.byte	0x03, 0x5f
        /*00f6*/ 	.short	0x0101


	//----- nvinfo : EIATTR_EXIT_INSTR_OFFSETS
	.align		4
        /*00f8*/ 	.byte	0x04, 0x1c
        /*00fa*/ 	.short	(.L_37 - .L_36)


	//   ....[0]....
.L_36:
        /*00fc*/ 	.word	0x00003a60


	//   ....[1]....
        /*0100*/ 	.word	0x00003a90


	//----- nvinfo : EIATTR_REQNTID
	.align		4
.L_37:
        /*0104*/ 	.byte	0x04, 0x10
        /*0106*/ 	.short	(.L_39 - .L_38)
.L_38:
        /*0108*/ 	.word	0x00000080
        /*010c*/ 	.word	0x00000001
        /*0110*/ 	.word	0x00000001


	//----- nvinfo : EIATTR_CBANK_PARAM_SIZE
	.align		4
.L_39:
        /*0114*/ 	.byte	0x03, 0x19
        /*0116*/ 	.short	0x0050


	//----- nvinfo : EIATTR_PARAM_CBANK
	.align		4
        /*0118*/ 	.byte	0x04, 0x0a
        /*011a*/ 	.short	(.L_41 - .L_40)
	.align		4
.L_40:
        /*011c*/ 	.word	index@(.nv.constant0.matmul_kernel)
        /*0120*/ 	.short	0x0210
        /*0122*/ 	.short	0x0050


	//----- nvinfo : EIATTR_SW_WAR
	.align		4
.L_41:
        /*0124*/ 	.byte	0x04, 0x36
        /*0126*/ 	.short	(.L_43 - .L_42)
.L_42:
        /*0128*/ 	.word	0x00000008
.L_43:


//--------------------- .nv.callgraph             --------------------------
	.section	.nv.callgraph,"",@"SHT_CUDA_CALLGRAPH"
	.align	4
	.sectionentsize	8
	.align		4
        /*0000*/ 	.word	0x00000000
	.align		4
        /*0004*/ 	.word	0xffffffff
	.align		4
        /*0008*/ 	.word	0x00000000
	.align		4
        /*000c*/ 	.word	0xfffffffe
	.align		4
        /*0010*/ 	.word	0x00000000
	.align		4
        /*0014*/ 	.word	0xfffffffd
	.align		4
        /*0018*/ 	.word	0x00000000
	.align		4
        /*001c*/ 	.word	0xfffffffc


//--------------------- .text.matmul_kernel       --------------------------
	.section	.text.matmul_kernel,"ax",@progbits
	.align	128
        .global         matmul_kernel
        .type           matmul_kernel,@function
        .size           matmul_kernel,(.L_x_3 - matmul_kernel)
        .other          matmul_kernel,@"STO_CUDA_ENTRY STV_DEFAULT"
matmul_kernel:
.text.matmul_kernel:
[----:B------:R-:W-:Y:S08]  /*0000*/  LDC R1, c[0x0][0x28] ;  /* 0x00000a00ff017b82 */ /* 0x000ff00000000800 */
[----:B------:R-:W0:Y:S01]  /*0010*/  LDC.64 R14, c[0x0][0x228] ;  /* 0x00008a00ff0e7b82 */ /* 0x000e220000000a00 */
[----:B------:R-:W1:Y:S01]  /*0020*/  S2R R5, SR_CTAID.X ;  /* 0x0000000000057919 */ /* 0x000e620000002500 */
[----:B------:R-:W-:Y:S01]  /*0030*/  ULDC UR4, c[0x0][0x230] ;  /* 0x00008c0000047ab9 */ /* 0x000fe20000000800 */
[----:B------:R-:W-:Y:S01]  /*0040*/  UMOV UR5, 0x400 ;  /* 0x0000040000057882 */ /* 0x000fe20000000000 */
[----:B------:R-:W-:Y:S01]  /*0050*/  UIADD3 UR4, UR4, 0x3f, URZ ;  /* 0x0000003f04047890 */ /* 0x000fe2000fffe03f */
[----:B------:R-:W-:Y:S01]  /*0060*/  CS2R R36, SRZ ;  /* 0x0000000000247805 */ /* 0x000fe2000001ff00 */
[----:B------:R-:W-:Y:S01]  /*0070*/  ULDC.64 UR8, c[0x0][0x208] ;  /* 0x0000820000087ab9 */ /* 0x000fe20000000a00 */
[----:B------:R-:W-:Y:S01]  /*0080*/  CS2R R38, SRZ ;  /* 0x0000000000267805 */ /* 0x000fe2000001ff00 */
[----:B------:R-:W2:Y:S01]  /*0090*/  S2UR UR6, SR_CgaCtaId ;  /* 0x00000000000679c3 */ /* 0x000ea20000008800 */
[----:B------:R-:W-:Y:S01]  /*00a0*/  UISETP.GE.AND UP0, UPT, UR4, 0x40, UPT ;  /* 0x000000400400788c */ /* 0x000fe2000bf06270 */
[----:B------:R-:W-:-:S02]  /*00b0*/  CS2R R32, SRZ ;  /* 0x0000000000207805 */ /* 0x000fc4000001ff00 */
[----:B------:R-:W-:Y:S01]  /*00c0*/  CS2R R34, SRZ ;  /* 0x0000000000227805 */ /* 0x000fe2000001ff00 */
[----:B0-----:R-:W-:-:S05]  /*00d0*/  VIADD R0, R15, 0x1f ;  /* 0x0000001f0f007836 */ /* 0x001fca0000000000 */
[----:B------:R-:W-:Y:S01]  /*00e0*/  SHF.R.S32.HI R3, RZ, 0x1f, R0 ;  /* 0x0000001fff037819 */ /* 0x000fe20000011400 */
[----:B--2---:R-:W-:-:S03]  /*00f0*/  ULEA UR5, UR6, UR5, 0x18 ;  /* 0x0000000506057291 */ /* 0x004fc6000f8ec03f */
[----:B------:R-:W-:Y:S02]  /*0100*/  LEA.HI R3, R3, R0, RZ, 0x5 ;  /* 0x0000000003037211 */ /* 0x000fe400078f28ff */
[----:B-1----:R-:W-:Y:S02]  /*0110*/  IABS R8, R5 ;  /* 0x0000000500087213 */ /* 0x002fe40000000000 */
[----:B------:R-:W-:-:S05]  /*0120*/  SHF.R.S32.HI R3, RZ, 0x5, R3 ;  /* 0x00000005ff037819 */ /* 0x000fca0000011403 */
[----:B------:R-:W-:-:S05]  /*0130*/  IMAD.SHL.U32 R4, R3, 0x8, RZ ;  /* 0x0000000803047824 */ /* 0x000fca00078e00ff */
[-C--:B------:R-:W-:Y:S02]  /*0140*/  IABS R7, R4.reuse ;  /* 0x0000000400077213 */ /* 0x080fe40000000000 */
[----:B------:R-:W-:Y:S02]  /*0150*/  IABS R10, R4 ;  /* 0x00000004000a7213 */ /* 0x000fe40000000000 */
[----:B------:R-:W0:Y:S08]  /*0160*/  I2F.RP R0, R7 ;  /* 0x0000000700007306 */ /* 0x000e300000209400 */
[----:B0-----:R-:W0:Y:S02]  /*0170*/  MUFU.RCP R0, R0 ;  /* 0x0000000000007308 */ /* 0x001e240000001000 */
[----:B0-----:R-:W-:-:S02]  /*0180*/  VIADD R2, R0, 0xffffffe ;  /* 0x0ffffffe00027836 */ /* 0x001fc40000000000 */
[----:B------:R-:W-:-:S04]  /*0190*/  IMAD.MOV R0, RZ, RZ, -R10 ;  /* 0x000000ffff007224 */ /* 0x000fc800078e0a0a */
[----:B------:R0:W1:Y:S02]  /*01a0*/  F2I.FTZ.U32.TRUNC.NTZ R3, R2 ;  /* 0x0000000200037305 */ /* 0x000064000021f000 */
[----:B0-----:R-:W-:Y:S02]  /*01b0*/  IMAD.MOV.U32 R2, RZ, RZ, RZ ;  /* 0x000000ffff027224 */ /* 0x001fe400078e00ff */
[----:B-1----:R-:W-:-:S04]  /*01c0*/  IMAD.MOV R6, RZ, RZ, -R3 ;  /* 0x000000ffff067224 */ /* 0x002fc800078e0a03 */
[----:B------:R-:W-:Y:S02]  /*01d0*/  IMAD R9, R6, R7, RZ ;  /* 0x0000000706097224 */ /* 0x000fe400078e02ff */
[----:B------:R-:W-:Y:S02]  /*01e0*/  IMAD.MOV.U32 R6, RZ, RZ, R8 ;  /* 0x000000ffff067224 */ /* 0x000fe400078e0008 */
[----:B------:R-:W-:-:S06]  /*01f0*/  IMAD.HI.U32 R3, R3, R9, R2 ;  /* 0x0000000903037227 */ /* 0x000fcc00078e0002 */
[----:B------:R-:W-:-:S04]  /*0200*/  IMAD.HI.U32 R3, R3, R6, RZ ;  /* 0x0000000603037227 */ /* 0x000fc800078e00ff */
[----:B------:R-:W-:-:S05]  /*0210*/  IMAD R0, R3, R0, R6 ;  /* 0x0000000003007224 */ /* 0x000fca00078e0206 */
[----:B------:R-:W-:-:S13]  /*0220*/  ISETP.GT.U32.AND P1, PT, R7, R0, PT ;  /* 0x000000000700720c */ /* 0x000fda0003f24070 */
[----:B------:R-:W-:Y:S02]  /*0230*/  @!P1 IMAD.IADD R0, R0, 0x1, -R7 ;  /* 0x0000000100009824 */ /* 0x000fe400078e0a07 */
[----:B------:R-:W-:Y:S01]  /*0240*/  @!P1 VIADD R3, R3, 0x1 ;  /* 0x0000000103039836 */ /* 0x000fe20000000000 */
[----:B------:R-:W-:Y:S02]  /*0250*/  ISETP.NE.AND P1, PT, R4, RZ, PT ;  /* 0x000000ff0400720c */ /* 0x000fe40003f25270 */
[----:B------:R-:W-:Y:S02]  /*0260*/  ISETP.GE.U32.AND P0, PT, R0, R7, PT ;  /* 0x000000070000720c */ /* 0x000fe40003f06070 */
[----:B------:R-:W-:-:S04]  /*0270*/  LOP3.LUT R0, R5, R4, RZ, 0x3c, !PT ;  /* 0x0000000405007212 */ /* 0x000fc800078e3cff */
[----:B------:R-:W-:Y:S01]  /*0280*/  ISETP.GE.AND P2, PT, R0, RZ, PT ;  /* 0x000000ff0000720c */ /* 0x000fe20003f46270 */
[----:B------:R-:W-:-:S06]  /*0290*/  VIADD R0, R14, 0x1f ;  /* 0x0000001f0e007836 */ /* 0x000fcc0000000000 */
[----:B------:R-:W-:-:S04]  /*02a0*/  @P0 VIADD R3, R3, 0x1 ;  /* 0x0000000103030836 */ /* 0x000fc80000000000 */
[----:B------:R-:W-:Y:S01]  /*02b0*/  IMAD.MOV.U32 R2, RZ, RZ, R3 ;  /* 0x000000ffff027224 */ /* 0x000fe200078e0003 */
[----:B------:R-:W-:-:S03]  /*02c0*/  SHF.R.S32.HI R3, RZ, 0x1f, R0 ;  /* 0x0000001fff037819 */ /* 0x000fc60000011400 */
[----:B------:R-:W-:Y:S01]  /*02d0*/  @!P2 IMAD.MOV R2, RZ, RZ, -R2 ;  /* 0x000000ffff02a224 */ /* 0x000fe200078e0a02 */
[----:B------:R-:W-:Y:S02]  /*02e0*/  @!P1 LOP3.LUT R2, RZ, R4, RZ, 0x33, !PT ;  /* 0x00000004ff029212 */ /* 0x000fe400078e33ff */
[----:B------:R-:W-:-:S03]  /*02f0*/  LEA.HI R3, R3, R0, RZ, 0x5 ;  /* 0x0000000003037211 */ /* 0x000fc600078f28ff */
[----:B------:R-:W-:Y:S02]  /*0300*/  IMAD.SHL.U32 R10, R2, 0x8, RZ ;  /* 0x00000008020a7824 */ /* 0x000fe400078e00ff */
[----:B------:R-:W-:-:S03]  /*0310*/  IMAD.MOV R2, RZ, RZ, -R2 ;  /* 0x000000ffff027224 */ /* 0x000fc600078e0a02 */
[----:B------:R-:W-:Y:S01]  /*0320*/  LEA.HI.SX32 R3, R3, -R10, 0x1b ;  /* 0x8000000a03037211 */ /* 0x000fe200078fdaff */
[----:B------:R-:W-:Y:S02]  /*0330*/  IMAD R12, R4, R2, R5 ;  /* 0x00000002040c7224 */ /* 0x000fe400078e0205 */
[----:B------:R-:W-:Y:S01]  /*0340*/  IMAD.MOV.U32 R2, RZ, RZ, RZ ;  /* 0x000000ffff027224 */ /* 0x000fe200078e00ff */
[----:B------:R-:W-:-:S04]  /*0350*/  VIMNMX R11, R3, 0x8, PT ;  /* 0x00000008030b7848 */ /* 0x000fc80003fe0100 */
[-C--:B------:R-:W-:Y:S02]  /*0360*/  IABS R6, R11.reuse ;  /* 0x0000000b00067213 */ /* 0x080fe40000000000 */
[----:B------:R-:W-:Y:S02]  /*0370*/  IABS R4, R11 ;  /* 0x0000000b00047213 */ /* 0x000fe40000000000 */
[----:B------:R-:W0:Y:S08]  /*0380*/  I2F.RP R0, R6 ;  /* 0x0000000600007306 */ /* 0x000e300000209400 */
[----:B0-----:R-:W0:Y:S02]  /*0390*/  MUFU.RCP R0, R0 ;  /* 0x0000000000007308 */ /* 0x001e240000001000 */
[----:B0-----:R-:W-:-:S02]  /*03a0*/  VIADD R3, R0, 0xffffffe ;  /* 0x0ffffffe00037836 */ /* 0x001fc40000000000 */
[----:B------:R-:W0:Y:S04]  /*03b0*/  S2R R0, SR_TID.X ;  /* 0x0000000000007919 */ /* 0x000e280000002100 */
[----:B------:R-:W1:Y:S02]  /*03c0*/  F2I.FTZ.U32.TRUNC.NTZ R3, R3 ;  /* 0x0000000300037305 */ /* 0x000e64000021f000 */
[----:B-1----:R-:W-:-:S04]  /*03d0*/  IMAD.MOV R7, RZ, RZ, -R3 ;  /* 0x000000ffff077224 */ /* 0x002fc800078e0a03 */
[----:B------:R-:W-:Y:S01]  /*03e0*/  IMAD.MOV.U32 R5, RZ, RZ, R7 ;  /* 0x000000ffff057224 */ /* 0x000fe200078e0007 */
[----:B------:R-:W-:-:S03]  /*03f0*/  IABS R7, R12 ;  /* 0x0000000c00077213 */ /* 0x000fc60000000000 */
[----:B------:R-:W-:-:S04]  /*0400*/  IMAD R5, R5, R6, RZ ;  /* 0x0000000605057224 */ /* 0x000fc800078e02ff */
[----:B------:R-:W-:Y:S01]  /*0410*/  IMAD.HI.U32 R2, R3, R5, R2 ;  /* 0x0000000503027227 */ /* 0x000fe200078e0002 */
[C---:B0-----:R-:W-:Y:S02]  /*0420*/  LOP3.LUT R5, R0.reuse, 0x1f, RZ, 0xc0, !PT ;  /* 0x0000001f00057812 */ /* 0x041fe400078ec0ff */
[----:B------:R-:W-:Y:S01]  /*0430*/  SHF.R.U32.HI R78, RZ, 0x5, R0 ;  /* 0x00000005ff4e7819 */ /* 0x000fe20000011600 */
[----:B------:R-:W-:Y:S01]  /*0440*/  IMAD.MOV R3, RZ, RZ, -R4 ;  /* 0x000000ffff037224 */ /* 0x000fe200078e0a04 */
[----:B------:R-:W-:Y:S01]  /*0450*/  LEA.HI R76, R0, 0x1c, RZ, 0x1b ;  /* 0x0000001c004c7811 */ /* 0x000fe200078fd8ff */
[----:B------:R-:W-:Y:S01]  /*0460*/  IMAD.HI.U32 R2, R2, R7, RZ ;  /* 0x0000000702027227 */ /* 0x000fe200078e00ff */
[----:B------:R-:W0:Y:S01]  /*0470*/  S2R R4, SR_TID.X ;  /* 0x0000000000047919 */ /* 0x000e220000002100 */
[----:B------:R-:W-:Y:S02]  /*0480*/  SGXT.U32 R78, R78, 0x2 ;  /* 0x000000024e4e781a */ /* 0x000fe40000000000 */
[----:B------:R-:W-:-:S05]  /*0490*/  IMAD R3, R2, R3, R7 ;  /* 0x0000000302037224 */ /* 0x000fca00078e0207 */
[----:B------:R-:W-:-:S13]  /*04a0*/  ISETP.GT.U32.AND P1, PT, R6, R3, PT ;  /* 0x000000030600720c */ /* 0x000fda0003f24070 */
[----:B------:R-:W-:Y:S02]  /*04b0*/  @!P1 IMAD.IADD R3, R3, 0x1, -R6 ;  /* 0x0000000103039824 */ /* 0x000fe400078e0a06 */
[----:B------:R-:W-:Y:S01]  /*04c0*/  @!P1 VIADD R2, R2, 0x1 ;  /* 0x0000000102029836 */ /* 0x000fe20000000000 */
[----:B------:R-:W-:Y:S02]  /*04d0*/  ISETP.NE.AND P1, PT, R11, RZ, PT ;  /* 0x000000ff0b00720c */ /* 0x000fe40003f25270 */
[----:B------:R-:W-:Y:S02]  /*04e0*/  ISETP.GE.U32.AND P0, PT, R3, R6, PT ;  /* 0x000000060300720c */ /* 0x000fe40003f06070 */
[----:B------:R-:W-:-:S04]  /*04f0*/  LOP3.LUT R3, R12, R11, RZ, 0x3c, !PT ;  /* 0x0000000b0c037212 */ /* 0x000fc800078e3cff */
[----:B------:R-:W-:Y:S02]  /*0500*/  ISETP.GE.AND P2, PT, R3, RZ, PT ;  /* 0x000000ff0300720c */ /* 0x000fe40003f46270 */
[C---:B0-----:R-:W-:Y:S02]  /*0510*/  LOP3.LUT R8, R4.reuse, 0x1f, RZ, 0xc0, !PT ;  /* 0x0000001f04087812 */ /* 0x041fe400078ec0ff */
[----:B------:R-:W-:-:S03]  /*0520*/  LOP3.LUT R7, R4, 0x40, RZ, 0xc0, !PT ;  /* 0x0000004004077812 */ /* 0x000fc600078ec0ff */
[----:B------:R-:W-:Y:S01]  /*0530*/  @P0 VIADD R2, R2, 0x1 ;  /* 0x0000000102020836 */ /* 0x000fe20000000000 */
[----:B------:R-:W-:Y:S02]  /*0540*/  ISETP.NE.U32.AND P0, PT, R7, RZ, PT ;  /* 0x000000ff0700720c */ /* 0x000fe40003f05070 */
[----:B------:R-:W-:Y:S01]  /*0550*/  SHF.R.U32.HI R7, RZ, 0x1, R7 ;  /* 0x00000001ff077819 */ /* 0x000fe20000011607 */
[----:B------:R-:W-:Y:S02]  /*0560*/  IMAD.MOV.U32 R9, RZ, RZ, R2 ;  /* 0x000000ffff097224 */ /* 0x000fe400078e0002 */
[----:B------:R-:W-:Y:S02]  /*0570*/  IMAD.SHL.U32 R2, R0, 0x20, RZ ;  /* 0x0000002000027824 */ /* 0x000fe400078e00ff */
[----:B------:R-:W-:Y:S01]  /*0580*/  @!P2 IMAD.MOV R9, RZ, RZ, -R9 ;  /* 0x000000ffff09a224 */ /* 0x000fe200078e0a09 */
[----:B------:R-:W-:Y:S02]  /*0590*/  @!P1 LOP3.LUT R9, RZ, R11, RZ, 0x33, !PT ;  /* 0x0000000bff099212 */ /* 0x000fe400078e33ff */
[----:B------:R-:W-:-:S03]  /*05a0*/  LOP3.LUT R3, R2, 0x300, RZ, 0xc0, !PT ;  /* 0x0000030002037812 */ /* 0x000fc600078ec0ff */
[----:B------:R-:W-:Y:S02]  /*05b0*/  IMAD.MOV R4, RZ, RZ, -R9 ;  /* 0x000000ffff047224 */ /* 0x000fe400078e0a09 */
[----:B------:R-:W-:Y:S01]  /*05c0*/  IMAD R8, R8, 0x4, R3 ;  /* 0x0000000408087824 */ /* 0x000fe200078e0203 */
[----:B------:R-:W-:Y:S01]  /*05d0*/  LOP3.LUT R3, R2, 0x60, RZ, 0xc0, !PT ;  /* 0x0000006002037812 */ /* 0x000fe200078ec0ff */
[----:B------:R-:W-:Y:S02]  /*05e0*/  IMAD R2, R11, R4, R12 ;  /* 0x000000040b027224 */ /* 0x000fe400078e020c */
[----:B------:R-:W-:Y:S01]  /*05f0*/  IMAD.SHL.U32 R9, R9, 0x20, RZ ;  /* 0x0000002009097824 */ /* 0x000fe200078e00ff */
[----:B------:R-:W-:Y:S01]  /*0600*/  LOP3.LUT R6, R3, 0x1c, R0, 0xf8, !PT ;  /* 0x0000001c03067812 */ /* 0x000fe200078ef800 */
[----:B------:R-:W-:Y:S01]  /*0610*/  IMAD.IADD R4, R10, 0x1, R2 ;  /* 0x000000010a047824 */ /* 0x000fe200078e0202 */
[----:B------:R-:W-:Y:S02]  /*0620*/  SEL R3, RZ, 0x240, !P0 ;  /* 0x00000240ff037807 */ /* 0x000fe40004000000 */
[----:B------:R-:W-:Y:S01]  /*0630*/  PLOP3.LUT P0, PT, PT, PT, UP0, 0x80, 0x0 ;  /* 0x000000000000781c */ /* 0x000fe20003f0f008 */
[----:B------:R-:W-:Y:S01]  /*0640*/  IMAD R4, R4, 0x20, R5 ;  /* 0x0000002004047824 */ /* 0x000fe200078e0205 */
[----:B------:R-:W-:-:S02]  /*0650*/  LOP3.LUT R2, R6, R3, RZ, 0x3c, !PT ;  /* 0x0000000306027212 */ /* 0x000fc400078e3cff */
[----:B------:R-:W-:Y:S02]  /*0660*/  LOP3.LUT R3, R8, R7, RZ, 0x3c, !PT ;  /* 0x0000000708037212 */ /* 0x000fe400078e3cff */
[----:B------:R-:W-:-:S07]  /*0670*/  LOP3.LUT R8, R0, 0x40, RZ, 0xc0, !PT ;  /* 0x0000004000087812 */ /* 0x000fce00078ec0ff */
[----:B------:R-:W-:Y:S05]  /*0680*/  @!P0 BRA `(.L_x_0) ;  /* 0x0000002c00708947 */ /* 0x000fea0003800000 */
[----:B------:R-:W-:Y:S01]  /*0690*/  IABS R21, R14 ;  /* 0x0000000e00157213 */ /* 0x000fe20000000000 */
[----:B------:R-:W-:Y:S01]  /*06a0*/  ULDC UR13, c[0x0][0x240] ;  /* 0x00009000000d7ab9 */ /* 0x000fe20000000800 */
[----:B------:R-:W-:Y:S01]  /*06b0*/  IABS R6, R15 ;  /* 0x0000000f00067213 */ /* 0x000fe20000000000 */
[----:B------:R-:W-:Y:S01]  /*06c0*/  ULDC.64 UR6, c[0x0][0x218] ;  /* 0x0000860000067ab9 */ /* 0x000fe20000000a00 */
[----:B------:R-:W0:Y:S01]  /*06d0*/  I2F.RP R7, R21 ;  /* 0x0000001500077306 */ /* 0x000e220000209400 */
[----:B------:R-:W-:Y:S01]  /*06e0*/  ISETP.GE.AND P4, PT, R4, RZ, PT ;  /* 0x000000ff0400720c */ /* 0x000fe20003f86270 */
[----:B------:R-:W-:Y:S01]  /*06f0*/  ULDC UR40, c[0x0][0x234] ;  /* 0x00008d0000287ab9 */ /* 0x000fe20000000800 */
[----:B------:R-:W-:Y:S01]  /*0700*/  ISETP.NE.AND P1, PT, R14, RZ, PT ;  /* 0x000000ff0e00720c */ /* 0x000fe20003f25270 */
[----:B------:R-:W-:Y:S01]  /*0710*/  ULDC.64 UR10, c[0x0][0x210] ;  /* 0x00008400000a7ab9 */ /* 0x000fe20000000a00 */
[C---:B------:R-:W-:Y:S02]  /*0720*/  LOP3.LUT R45, R0.reuse, 0x3f, RZ, 0xc0, !PT ;  /* 0x0000003f002d7812 */ /* 0x040fe400078ec0ff */
[----:B------:R-:W-:Y:S01]  /*0730*/  LEA.HI R74, R0, 0x3c, RZ, 0x1b ;  /* 0x0000003c004a7811 */ /* 0x000fe200078fd8ff */
[----:B------:R-:W1:Y:S01]  /*0740*/  I2F.RP R5, R6 ;  /* 0x0000000600057306 */ /* 0x000e620000209400 */
[----:B------:R-:W-:-:S02]  /*0750*/  LOP3.LUT R40, R78, 0x38, RZ, 0xfc, !PT ;  /* 0x000000384e287812 */ /* 0x000fc400078efcff */
[C---:B------:R-:W-:Y:S02]  /*0760*/  LOP3.LUT R42, R78.reuse, 0x34, RZ, 0xfc, !PT ;  /* 0x000000344e2a7812 */ /* 0x040fe400078efcff */
[C---:B------:R-:W-:Y:S02]  /*0770*/  LOP3.LUT R44, R78.reuse, 0x30, RZ, 0xfc, !PT ;  /* 0x000000304e2c7812 */ /* 0x040fe400078efcff */
[C---:B------:R-:W-:Y:S01]  /*0780*/  LOP3.LUT R46, R78.reuse, 0x2c, RZ, 0xfc, !PT ;  /* 0x0000002c4e2e7812 */ /* 0x040fe200078efcff */
[----:B0-----:R-:W0:Y:S01]  /*0790*/  MUFU.RCP R7, R7 ;  /* 0x0000000700077308 */ /* 0x001e220000001000 */
[C---:B------:R-:W-:Y:S02]  /*07a0*/  LOP3.LUT R48, R78.reuse, 0x28, RZ, 0xfc, !PT ;  /* 0x000000284e307812 */ /* 0x040fe400078efcff */
[C---:B------:R-:W-:Y:S02]  /*07b0*/  LOP3.LUT R50, R78.reuse, 0x24, RZ, 0xfc, !PT ;  /* 0x000000244e327812 */ /* 0x040fe400078efcff */
[----:B------:R-:W-:-:S02]  /*07c0*/  LOP3.LUT R52, R78, 0x20, RZ, 0xfc, !PT ;  /* 0x000000204e347812 */ /* 0x000fc400078efcff */
[C---:B------:R-:W-:Y:S01]  /*07d0*/  LOP3.LUT R54, R78.reuse, 0x18, RZ, 0xfc, !PT ;  /* 0x000000184e367812 */ /* 0x040fe200078efcff */
[----:B-1----:R-:W1:Y:S01]  /*07e0*/  MUFU.RCP R5, R5 ;  /* 0x0000000500057308 */ /* 0x002e620000001000 */
[C---:B------:R-:W-:Y:S02]  /*07f0*/  LOP3.LUT R56, R78.reuse, 0x14, RZ, 0xfc, !PT ;  /* 0x000000144e387812 */ /* 0x040fe400078efcff */
[C---:B------:R-:W-:Y:S02]  /*0800*/  LOP3.LUT R58, R78.reuse, 0x10, RZ, 0xfc, !PT ;  /* 0x000000104e3a7812 */ /* 0x040fe400078efcff */
[C---:B------:R-:W-:Y:S02]  /*0810*/  LOP3.LUT R60, R78.reuse, 0xc, RZ, 0xfc, !PT ;  /* 0x0000000c4e3c7812 */ /* 0x040fe400078efcff */
[----:B------:R-:W-:Y:S01]  /*0820*/  LOP3.LUT R62, R78, 0x8, RZ, 0xfc, !PT ;  /* 0x000000084e3e7812 */ /* 0x000fe200078efcff */
[----:B0-----:R-:W-:Y:S01]  /*0830*/  VIADD R12, R7, 0xffffffe ;  /* 0x0ffffffe070c7836 */ /* 0x001fe20000000000 */
[----:B------:R-:W-:-:S02]  /*0840*/  LEA.HI R7, R8, R9, RZ, 0x1a ;  /* 0x0000000908077211 */ /* 0x000fc400078fd0ff */
[----:B------:R-:W-:Y:S01]  /*0850*/  LOP3.LUT R64, R78, 0x4, RZ, 0xfc, !PT ;  /* 0x000000044e407812 */ /* 0x000fe200078efcff */
[----:B------:R0:W2:Y:S01]  /*0860*/  F2I.FTZ.U32.TRUNC.NTZ R13, R12 ;  /* 0x0000000c000d7305 */ /* 0x0000a2000021f000 */
[----:B------:R-:W-:Y:S01]  /*0870*/  IABS R41, R7 ;  /* 0x0000000700297213 */ /* 0x000fe20000000000 */
[----:B------:R-:W-:Y:S02]  /*0880*/  VIADD R18, R7, 0x1e ;  /* 0x0000001e07127836 */ /* 0x000fe40000000000 */
[----:B-1----:R-:W-:Y:S02]  /*0890*/  VIADD R10, R5, 0xffffffe ;  /* 0x0ffffffe050a7836 */ /* 0x002fe40000000000 */
[C---:B------:R-:W-:Y:S01]  /*08a0*/  VIADD R20, R7.reuse, 0x1c ;  /* 0x0000001c07147836 */ /* 0x040fe20000000000 */
[----:B------:R-:W-:Y:S01]  /*08b0*/  IABS R8, R18 ;  /* 0x0000001200087213 */ /* 0x000fe20000000000 */
[----:B------:R1:W3:Y:S01]  /*08c0*/  F2I.FTZ.U32.TRUNC.NTZ R11, R10 ;  /* 0x0000000a000b7305 */ /* 0x0002e2000021f000 */
[----:B0-----:R-:W-:Y:S01]  /*08d0*/  IMAD.MOV.U32 R12, RZ, RZ, RZ ;  /* 0x000000ffff0c7224 */ /* 0x001fe200078e00ff */
[----:B------:R-:W-:Y:S01]  /*08e0*/  ISETP.GE.AND P2, PT, R18, RZ, PT ;  /* 0x000000ff1200720c */ /* 0x000fe20003f46270 */
[----:B------:R-:W-:-:S02]  /*08f0*/  VIADD R22, R7, 0x1a ;  /* 0x0000001a07167836 */ /* 0x000fc40000000000 */
[C---:B------:R-:W-:Y:S02]  /*0900*/  VIADD R18, R7.reuse, 0x16 ;  /* 0x0000001607127836 */ /* 0x040fe40000000000 */
[--C-:B--2---:R-:W-:Y:S01]  /*0910*/  IMAD.MOV R16, RZ, RZ, -R13.reuse ;  /* 0x000000ffff107224 */ /* 0x104fe200078e0a0d */
[----:B------:R-:W-:Y:S01]  /*0920*/  IABS R19, R22 ;  /* 0x0000001600137213 */ /* 0x000fe20000000000 */
[----:B-1----:R-:W-:Y:S02]  /*0930*/  IMAD.MOV.U32 R10, RZ, RZ, RZ ;  /* 0x000000ffff0a7224 */ /* 0x002fe400078e00ff */
[----:B------:R-:W-:Y:S01]  /*0940*/  IMAD R17, R16, R21, RZ ;  /* 0x0000001510117224 */ /* 0x000fe200078e02ff */
[----:B------:R-:W-:Y:S01]  /*0950*/  IABS R16, R4 ;  /* 0x0000000400107213 */ /* 0x000fe20000000000 */
[----:B------:R-:W-:Y:S02]  /*0960*/  VIADD R24, R7, 0xa ;  /* 0x0000000a07187836 */ /* 0x000fe40000000000 */
[----:B------:R-:W-:Y:S01]  /*0970*/  IMAD.HI.U32 R13, R13, R17, R12 ;  /* 0x000000110d0d7227 */ /* 0x000fe200078e000c */
[----:B------:R-:W-:-:S02]  /*0980*/  IABS R17, R20 ;  /* 0x0000001400117213 */ /* 0x000fc40000000000 */
[----:B------:R-:W-:Y:S01]  /*0990*/  IABS R31, R24 ;  /* 0x00000018001f7213 */ /* 0x000fe20000000000 */
[----:B---3--:R-:W-:Y:S02]  /*09a0*/  IMAD.MOV R5, RZ, RZ, -R11 ;  /* 0x000000ffff057224 */ /* 0x008fe400078e0a0b */
[----:B------:R-:W-:-:S04]  /*09b0*/  IMAD.HI.U32 R13, R13, R16, RZ ;  /* 0x000000100d0d7227 */ /* 0x000fc800078e00ff */
[----:B------:R-:W-:Y:S02]  /*09c0*/  IMAD.MOV R13, RZ, RZ, -R13 ;  /* 0x000000ffff0d7224 */ /* 0x000fe400078e0a0d */
[----:B------:R-:W-:Y:S02]  /*09d0*/  IMAD R5, R5, R6, RZ ;  /* 0x0000000605057224 */ /* 0x000fe400078e02ff */
[----:B------:R-:W-:Y:S02]  /*09e0*/  IMAD R12, R21, R13, R16 ;  /* 0x0000000d150c7224 */ /* 0x000fe400078e0210 */
[----:B------:R-:W-:-:S03]  /*09f0*/  IMAD.HI.U32 R10, R11, R5, R10 ;  /* 0x000000050b0a7227 */ /* 0x000fc600078e000a */
[----:B------:R-:W-:Y:S01]  /*0a00*/  ISETP.GT.U32.AND P0, PT, R21, R12, PT ;  /* 0x0000000c1500720c */ /* 0x000fe20003f04070 */
[----:B------:R-:W-:Y:S02]  /*0a10*/  IMAD.MOV.U32 R11, RZ, RZ, R8 ;  /* 0x000000ffff0b7224 */ /* 0x000fe400078e0008 */
[----:B------:R-:W-:-:S04]  /*0a20*/  IMAD.HI.U32 R8, R10, R17, RZ ;  /* 0x000000110a087227 */ /* 0x000fc800078e00ff */
[----:B------:R-:W-:-:S04]  /*0a30*/  IMAD.HI.U32 R5, R10, R11, RZ ;  /* 0x0000000b0a057227 */ /* 0x000fc800078e00ff */
[----:B------:R-:W-:Y:S02]  /*0a40*/  IMAD.MOV R13, RZ, RZ, -R5 ;  /* 0x000000ffff0d7224 */ /* 0x000fe400078e0a05 */
[----:B------:R-:W-:-:S04]  /*0a50*/  IMAD.HI.U32 R5, R10, R19, RZ ;  /* 0x000000130a057227 */ /* 0x000fc800078e00ff */
[----:B------:R-:W-:Y:S02]  /*0a60*/  @!P0 IMAD.IADD R12, R12, 0x1, -R21 ;  /* 0x000000010c0c8824 */ /* 0x000fe400078e0a15 */
[----:B------:R-:W-:Y:S02]  /*0a70*/  IMAD.MOV R16, RZ, RZ, -R8 ;  /* 0x000000ffff107224 */ /* 0x000fe400078e0a08 */
[C---:B------:R-:W-:Y:S01]  /*0a80*/  IMAD R8, R6.reuse, R13, R11 ;  /* 0x0000000d06087224 */ /* 0x040fe200078e020b */
[----:B------:R-:W-:Y:S01]  /*0a90*/  ISETP.GT.U32.AND P0, PT, R21, R12, PT ;  /* 0x0000000c1500720c */ /* 0x000fe20003f04070 */
[----:B------:R-:W-:Y:S02]  /*0aa0*/  IMAD.MOV R5, RZ, RZ, -R5 ;  /* 0x000000ffff057224 */ /* 0x000fe400078e0a05 */
[C---:B------:R-:W-:Y:S01]  /*0ab0*/  IMAD R13, R6.reuse, R16, R17 ;  /* 0x00000010060d7224 */ /* 0x040fe200078e0211 */
[C---:B------:R-:W-:Y:S01]  /*0ac0*/  ISETP.GT.U32.AND P6, PT, R6.reuse, R8, PT ;  /* 0x000000080600720c */ /* 0x040fe20003fc4070 */
[C---:B------:R-:W-:Y:S01]  /*0ad0*/  IMAD R11, R6.reuse, R5, R19 ;  /* 0x00000005060b7224 */ /* 0x040fe200078e0213 */
[----:B------:R-:W-:Y:S01]  /*0ae0*/  IABS R19, R18 ;  /* 0x0000001200137213 */ /* 0x000fe20000000000 */
[C---:B------:R-:W-:Y:S01]  /*0af0*/  VIADD R16, R7.reuse, 0x18 ;  /* 0x0000001807107836 */ /* 0x040fe20000000000 */
[C---:B------:R-:W-:Y:S01]  /*0b00*/  ISETP.GT.U32.AND P3, PT, R6.reuse, R13, PT ;  /* 0x0000000d0600720c */ /* 0x040fe20003f64070 */
[C---:B------:R-:W-:Y:S01]  /*0b10*/  VIADD R26, R7.reuse, 0x8 ;  /* 0x00000008071a7836 */ /* 0x040fe20000000000 */
[----:B------:R-:W-:Y:S01]  /*0b20*/  ISETP.GT.U32.AND P5, PT, R6, R11, PT ;  /* 0x0000000b0600720c */ /* 0x000fe20003fa4070 */
[C---:B------:R-:W-:Y:S01]  /*0b30*/  VIADD R28, R7.reuse, 0x6 ;  /* 0x00000006071c7836 */ /* 0x040fe20000000000 */
[----:B------:R-:W-:Y:S01]  /*0b40*/  IABS R17, R16 ;  /* 0x0000001000117213 */ /* 0x000fe20000000000 */
[----:B------:R-:W-:Y:S01]  /*0b50*/  @!P0 IMAD.IADD R12, R12, 0x1, -R21 ;  /* 0x000000010c0c8824 */ /* 0x000fe200078e0a15 */
[----:B------:R-:W-:Y:S01]  /*0b60*/  ISETP.GE.AND P0, PT, R20, RZ, PT ;  /* 0x000000ff1400720c */ /* 0x000fe20003f06270 */
[----:B------:R-:W-:Y:S01]  /*0b70*/  VIADD R20, R7, 0x12 ;  /* 0x0000001207147836 */ /* 0x000fe20000000000 */
[----:B------:R-:W-:Y:S01]  /*0b80*/  IABS R33, R26 ;  /* 0x0000001a00217213 */ /* 0x000fe20000000000 */
[----:B------:R-:W-:Y:S01]  /*0b90*/  @!P6 IMAD.IADD R8, R8, 0x1, -R6 ;  /* 0x000000010808e824 */ /* 0x000fe200078e0a06 */
[----:B------:R-:W-:Y:S01]  /*0ba0*/  IABS R35, R28 ;  /* 0x0000001c00237213 */ /* 0x000fe20000000000 */
[----:B------:R-:W-:Y:S01]  /*0bb0*/  IMAD.MOV.U32 R5, RZ, RZ, R12 ;  /* 0x000000ffff057224 */ /* 0x000fe200078e000c */
[----:B------:R-:W-:Y:S01]  /*0bc0*/  IABS R23, R20 ;  /* 0x0000001400177213 */ /* 0x000fe20000000000 */
[----:B------:R-:W-:Y:S01]  /*0bd0*/  IMAD.HI.U32 R12, R10, R17, RZ ;  /* 0x000000110a0c7227 */ /* 0x000fe200078e00ff */
[----:B------:R-:W-:-:S03]  /*0be0*/  ISETP.GT.U32.AND P6, PT, R6, R8, PT ;  /* 0x000000080600720c */ /* 0x000fc60003fc4070 */
[----:B------:R-:W-:Y:S02]  /*0bf0*/  @!P5 IMAD.IADD R11, R11, 0x1, -R6 ;  /* 0x000000010b0bd824 */ /* 0x000fe400078e0a06 */
[----:B------:R-:W-:Y:S01]  /*0c00*/  @!P4 IMAD.MOV R5, RZ, RZ, -R5 ;  /* 0x000000ffff05c224 */ /* 0x000fe200078e0a05 */
[----:B------:R-:W-:Y:S01]  /*0c10*/  @!P1 LOP3.LUT R5, RZ, R14, RZ, 0x33, !PT ;  /* 0x0000000eff059212 */ /* 0x000fe200078e33ff */
[----:B------:R-:W-:Y:S01]  /*0c20*/  IMAD.MOV R14, RZ, RZ, -R12 ;  /* 0x000000ffff0e7224 */ /* 0x000fe200078e0a0c */
[----:B------:R-:W-:Y:S01]  /*0c30*/  ISETP.GT.U32.AND P5, PT, R6, R11, PT ;  /* 0x0000000b0600720c */ /* 0x000fe20003fa4070 */
[----:B------:R-:W-:Y:S01]  /*0c40*/  IMAD.HI.U32 R12, R10, R19, RZ ;  /* 0x000000130a0c7227 */ /* 0x000fe200078e00ff */
[----:B------:R-:W-:Y:S02]  /*0c50*/  ISETP.GE.AND P1, PT, R16, RZ, PT ;  /* 0x000000ff1000720c */ /* 0x000fe40003f26270 */
[----:B------:R-:W-:Y:S01]  /*0c60*/  ISETP.GE.AND P4, PT, R22, RZ, PT ;  /* 0x000000ff1600720c */ /* 0x000fe20003f86270 */
[----:B------:R-:W-:-:S02]  /*0c70*/  IMAD R17, R6, R14, R17 ;  /* 0x0000000e06117224 */ /* 0x000fc400078e0211 */
[----:B------:R-:W-:Y:S02]  /*0c80*/  IMAD.MOV R12, RZ, RZ, -R12 ;  /* 0x000000ffff0c7224 */ /* 0x000fe400078e0a0c */
[--C-:B------:R-:W-:Y:S01]  /*0c90*/  @!P6 IMAD.IADD R8, R8, 0x1, -R6.reuse ;  /* 0x000000010808e824 */ /* 0x100fe200078e0a06 */
[C---:B------:R-:W-:Y:S01]  /*0ca0*/  ISETP.GT.U32.AND P6, PT, R6.reuse, R17, PT ;  /* 0x000000110600720c */ /* 0x040fe20003fc4070 */
[C---:B------:R-:W-:Y:S02]  /*0cb0*/  IMAD R19, R6.reuse, R12, R19 ;  /* 0x0000000c06137224 */ /* 0x040fe400078e0213 */
[--C-:B------:R-:W-:Y:S02]  /*0cc0*/  @!P5 IMAD.IADD R11, R11, 0x1, -R6.reuse ;  /* 0x000000010b0bd824 */ /* 0x100fe400078e0a06 */
[----:B------:R-:W-:Y:S01]  /*0cd0*/  @!P3 IMAD.IADD R13, R13, 0x1, -R6 ;  /* 0x000000010d0db824 */ /* 0x000fe200078e0a06 */
[----:B------:R-:W-:Y:S01]  /*0ce0*/  ISETP.GT.U32.AND P5, PT, R6, R19, PT ;  /* 0x000000130600720c */ /* 0x000fe20003fa4070 */
[----:B------:R-:W-:-:S02]  /*0cf0*/  VIADD R16, R7, 0x14 ;  /* 0x0000001407107836 */ /* 0x000fc40000000000 */
[----:B------:R-:W-:Y:S01]  /*0d00*/  @!P2 IMAD.MOV R8, RZ, RZ, -R8 ;  /* 0x000000ffff08a224 */ /* 0x000fe200078e0a08 */
[----:B------:R-:W-:Y:S01]  /*0d10*/  ISETP.GT.U32.AND P3, PT, R6, R13, PT ;  /* 0x0000000d0600720c */ /* 0x000fe20003f64070 */
[----:B------:R-:W-:Y:S01]  /*0d20*/  VIADD R22, R7, 0xc ;  /* 0x0000000c07167836 */ /* 0x000fe20000000000 */
[----:B------:R-:W-:Y:S01]  /*0d30*/  IABS R21, R16 ;  /* 0x0000001000157213 */ /* 0x000fe20000000000 */
[--C-:B------:R-:W-:Y:S01]  /*0d40*/  @!P6 IMAD.IADD R17, R17, 0x1, -R6.reuse ;  /* 0x000000011111e824 */ /* 0x100fe200078e0a06 */
[----:B------:R-:W-:Y:S01]  /*0d50*/  ISETP.GE.AND P2, PT, R16, RZ, PT ;  /* 0x000000ff1000720c */ /* 0x000fe20003f46270 */
[----:B------:R-:W-:Y:S01]  /*0d60*/  VIADD R16, R7, 0xe ;  /* 0x0000000e07107836 */ /* 0x000fe20000000000 */
[----:B------:R-:W-:Y:S01]  /*0d70*/  IABS R29, R22 ;  /* 0x00000016001d7213 */ /* 0x000fe20000000000 */
[----:B------:R-:W-:Y:S01]  /*0d80*/  IMAD.HI.U32 R12, R10, R21, RZ ;  /* 0x000000150a0c7227 */ /* 0x000fe200078e00ff */
[----:B------:R-:W-:Y:S02]  /*0d90*/  ISETP.GT.U32.AND P6, PT, R6, R17, PT ;  /* 0x000000110600720c */ /* 0x000fe40003fc4070 */
[----:B------:R-:W-:Y:S01]  /*0da0*/  IABS R27, R16 ;  /* 0x00000010001b7213 */ /* 0x000fe20000000000 */
[----:B------:R-:W-:-:S02]  /*0db0*/  @!P5 IMAD.IADD R19, R19, 0x1, -R6 ;  /* 0x000000011313d824 */ /* 0x000fc400078e0a06 */
[----:B------:R-:W-:Y:S02]  /*0dc0*/  IMAD.MOV R14, RZ, RZ, -R12 ;  /* 0x000000ffff0e7224 */ /* 0x000fe400078e0a0c */
[----:B------:R-:W-:Y:S01]  /*0dd0*/  @!P3 IMAD.IADD R13, R13, 0x1, -R6 ;  /* 0x000000010d0db824 */ /* 0x000fe200078e0a06 */
[----:B------:R-:W-:Y:S01]  /*0de0*/  ISETP.GT.U32.AND P5, PT, R6, R19, PT ;  /* 0x000000130600720c */ /* 0x000fe20003fa4070 */
[----:B------:R-:W-:Y:S01]  /*0df0*/  IMAD.HI.U32 R12, R10, R23, RZ ;  /* 0x000000170a0c7227 */ /* 0x000fe200078e00ff */
[----:B------:R-:W-:-:S03]  /*0e00*/  ISETP.GE.AND P3, PT, R18, RZ, PT ;  /* 0x000000ff1200720c */ /* 0x000fc60003f66270 */
[----:B------:R-:W-:Y:S02]  /*0e10*/  VIADD R18, R7, 0x10 ;  /* 0x0000001007127836 */ /* 0x000fe40000000000 */
[C---:B------:R-:W-:Y:S02]  /*0e20*/  IMAD R21, R6.reuse, R14, R21 ;  /* 0x0000000e06157224 */ /* 0x040fe400078e0215 */
[----:B------:R-:W-:Y:S01]  /*0e30*/  IMAD.MOV R14, RZ, RZ, -R12 ;  /* 0x000000ffff0e7224 */ /* 0x000fe200078e0a0c */
[----:B------:R-:W-:Y:S01]  /*0e40*/  IABS R25, R18 ;  /* 0x0000001200197213 */ /* 0x000fe20000000000 */
[----:B------:R-:W-:Y:S01]  /*0e50*/  @!P6 IMAD.IADD R17, R17, 0x1, -R6 ;  /* 0x000000011111e824 */ /* 0x000fe200078e0a06 */
[C---:B------:R-:W-:Y:S01]  /*0e60*/  ISETP.GT.U32.AND P6, PT, R6.reuse, R21, PT ;  /* 0x000000150600720c */ /* 0x040fe20003fc4070 */
[----:B------:R-:W-:Y:S02]  /*0e70*/  IMAD R23, R6, R14, R23 ;  /* 0x0000000e06177224 */ /* 0x000fe400078e0217 */
[----:B------:R-:W-:-:S04]  /*0e80*/  IMAD.HI.U32 R12, R10, R25, RZ ;  /* 0x000000190a0c7227 */ /* 0x000fc800078e00ff */
[----:B------:R-:W-:Y:S01]  /*0e90*/  @!P5 IMAD.IADD R19, R19, 0x1, -R6 ;  /* 0x000000011313d824 */ /* 0x000fe200078e0a06 */
[----:B------:R-:W-:Y:S01]  /*0ea0*/  ISETP.GT.U32.AND P5, PT, R6, R23, PT ;  /* 0x000000170600720c */ /* 0x000fe20003fa4070 */
[----:B------:R-:W-:Y:S02]  /*0eb0*/  IMAD.MOV R12, RZ, RZ, -R12 ;  /* 0x000000ffff0c7224 */ /* 0x000fe400078e0a0c */
[----:B------:R-:W-:-:S04]  /*0ec0*/  IMAD.HI.U32 R14, R10, R29, RZ ;  /* 0x0000001d0a0e7227 */ /* 0x000fc800078e00ff */
[----:B------:R-:W-:Y:S02]  /*0ed0*/  IMAD R25, R6, R12, R25 ;  /* 0x0000000c06197224 */ /* 0x000fe400078e0219 */
[----:B------:R-:W-:Y:S02]  /*0ee0*/  @!P6 IMAD.IADD R21, R21, 0x1, -R6 ;  /* 0x000000011515e824 */ /* 0x000fe400078e0a06 */
[----:B------:R-:W-:Y:S01]  /*0ef0*/  IMAD.HI.U32 R12, R10, R27, RZ ;  /* 0x0000001b0a0c7227 */ /* 0x000fe200078e00ff */
[----:B------:R-:W-:-:S03]  /*0f00*/  ISETP.GT.U32.AND P6, PT, R6, R25, PT ;  /* 0x000000190600720c */ /* 0x000fc60003fc4070 */
[----:B------:R-:W-:Y:S01]  /*0f10*/  @!P5 IMAD.IADD R23, R23, 0x1, -R6 ;  /* 0x000000011717d824 */ /* 0x000fe200078e0a06 */
[C---:B------:R-:W-:Y:S01]  /*0f20*/  ISETP.GT.U32.AND P5, PT, R6.reuse, R21, PT ;  /* 0x000000150600720c */ /* 0x040fe20003fa4070 */
[----:B------:R-:W-:Y:S02]  /*0f30*/  IMAD.MOV R12, RZ, RZ, -R12 ;  /* 0x000000ffff0c7224 */ /* 0x000fe400078e0a0c */
[----:B------:R-:W-:Y:S02]  /*0f40*/  IMAD.MOV R14, RZ, RZ, -R14 ;  /* 0x000000ffff0e7224 */ /* 0x000fe400078e0a0e */
[----:B------:R-:W-:Y:S02]  /*0f50*/  IMAD R27, R6, R12, R27 ;  /* 0x0000000c061b7224 */ /* 0x000fe400078e021b */
[----:B------:R-:W-:-:S04]  /*0f60*/  IMAD.HI.U32 R12, R10, R31, RZ ;  /* 0x0000001f0a0c7227 */ /* 0x000fc800078e00ff */
[--C-:B------:R-:W-:Y:S02]  /*0f70*/  @!P6 IMAD.IADD R25, R25, 0x1, -R6.reuse ;  /* 0x000000011919e824 */ /* 0x100fe400078e0a06 */
[C---:B------:R-:W-:Y:S02]  /*0f80*/  IMAD R29, R6.reuse, R14, R29 ;  /* 0x0000000e061d7224 */ /* 0x040fe400078e021d */
[----:B------:R-:W-:Y:S01]  /*0f90*/  @!P5 IMAD.IADD R21, R21, 0x1, -R6 ;  /* 0x000000011515d824 */ /* 0x000fe200078e0a06 */
[C---:B------:R-:W-:Y:S01]  /*0fa0*/  ISETP.GT.U32.AND P5, PT, R6.reuse, R27, PT ;  /* 0x0000001b0600720c */ /* 0x040fe20003fa4070 */
[----:B------:R-:W-:Y:S01]  /*0fb0*/  IMAD.MOV R14, RZ, RZ, -R12 ;  /* 0x000000ffff0e7224 */ /* 0x000fe200078e0a0c */
[----:B------:R-:W-:Y:S01]  /*0fc0*/  ISETP.GT.U32.AND P6, PT, R6, R25, PT ;  /* 0x000000190600720c */ /* 0x000fe20003fc4070 */
[----:B------:R-:W-:-:S04]  /*0fd0*/  IMAD.HI.U32 R12, R10, R33, RZ ;  /* 0x000000210a0c7227 */ /* 0x000fc800078e00ff */
[----:B------:R-:W-:Y:S01]  /*0fe0*/  @!P0 IMAD.MOV R13, RZ, RZ, -R13 ;  /* 0x000000ffff0d8224 */ /* 0x000fe200078e0a0d */
[C---:B------:R-:W-:Y:S01]  /*0ff0*/  ISETP.GT.U32.AND P0, PT, R6.reuse, R23, PT ;  /* 0x000000170600720c */ /* 0x040fe20003f04070 */
[----:B------:R-:W-:Y:S02]  /*1000*/  IMAD.MOV R12, RZ, RZ, -R12 ;  /* 0x000000ffff0c7224 */ /* 0x000fe400078e0a0c */
[C---:B------:R-:W-:Y:S02]  /*1010*/  IMAD R31, R6.reuse, R14, R31 ;  /* 0x0000000e061f7224 */ /* 0x040fe400078e021f */
[C---:B------:R-:W-:Y:S02]  /*1020*/  IMAD R33, R6.reuse, R12, R33 ;  /* 0x0000000c06217224 */ /* 0x040fe400078e0221 */
[--C-:B------:R-:W-:Y:S02]  /*1030*/  @!P5 IMAD.IADD R27, R27, 0x1, -R6.reuse ;  /* 0x000000011b1bd824 */ /* 0x100fe400078e0a06 */
[----:B------:R-:W-:Y:S01]  /*1040*/  @!P6 IMAD.IADD R25, R25, 0x1, -R6 ;  /* 0x000000011919e824 */ /* 0x000fe200078e0a06 */
[----:B------:R-:W-:Y:S01]  /*1050*/  ISETP.GT.U32.AND P5, PT, R6, R33, PT ;  /* 0x000000210600720c */ /* 0x000fe20003fa4070 */
[----:B------:R-:W-:Y:S01]  /*1060*/  IMAD.HI.U32 R12, R10, R35, RZ ;  /* 0x000000230a0c7227 */ /* 0x000fe200078e00ff */
[----:B------:R-:W-:-:S03]  /*1070*/  ISETP.GT.U32.AND P6, PT, R6, R31, PT ;  /* 0x0000001f0600720c */ /* 0x000fc60003fc4070 */
[----:B------:R-:W-:Y:S01]  /*1080*/  @!P0 IMAD.IADD R23, R23, 0x1, -R6 ;  /* 0x0000000117178824 */ /* 0x000fe200078e0a06 */
[C---:B------:R-:W-:Y:S01]  /*1090*/  ISETP.GT.U32.AND P0, PT, R6.reuse, R29, PT ;  /* 0x0000001d0600720c */ /* 0x040fe20003f04070 */
[----:B------:R-:W-:Y:S02]  /*10a0*/  IMAD.MOV R12, RZ, RZ, -R12 ;  /* 0x000000ffff0c7224 */ /* 0x000fe400078e0a0c */
[C---:B------:R-:W-:Y:S02]  /*10b0*/  VIADD R30, R7.reuse, 0x4 ;  /* 0x00000004071e7836 */ /* 0x040fe40000000000 */
[----:B------:R-:W-:Y:S02]  /*10c0*/  VIADD R32, R7, 0x2 ;  /* 0x0000000207207836 */ /* 0x000fe40000000000 */
[----:B------:R-:W-:Y:S01]  /*10d0*/  IMAD R35, R6, R12, R35 ;  /* 0x0000000c06237224 */ /* 0x000fe200078e0223 */
[----:B------:R-:W-:Y:S01]  /*10e0*/  IABS R37, R30 ;  /* 0x0000001e00257213 */ /* 0x000fe20000000000 */
[--C-:B------:R-:W-:Y:S01]  /*10f0*/  @!P5 IMAD.IADD R33, R33, 0x1, -R6.reuse ;  /* 0x000000012121d824 */ /* 0x100fe200078e0a06 */
[----:B------:R-:W-:Y:S01]  /*1100*/  ISETP.GE.AND P5, PT, R18, RZ, PT ;  /* 0x000000ff1200720c */ /* 0x000fe20003fa6270 */
[--C-:B------:R-:W-:Y:S01]  /*1110*/  @!P6 IMAD.IADD R31, R31, 0x1, -R6.reuse ;  /* 0x000000011f1fe824 */ /* 0x100fe200078e0a06 */
[----:B------:R-:W-:Y:S01]  /*1120*/  IABS R39, R32 ;  /* 0x0000002000277213 */ /* 0x000fe20000000000 */
[----:B------:R-:W-:Y:S01]  /*1130*/  @!P0 IMAD.IADD R29, R29, 0x1, -R6 ;  /* 0x000000011d1d8824 */ /* 0x000fe200078e0a06 */
[C---:B------:R-:W-:Y:S01]  /*1140*/  ISETP.GT.U32.AND P0, PT, R6.reuse, R35, PT ;  /* 0x000000230600720c */ /* 0x040fe20003f04070 */
[----:B------:R-:W-:Y:S01]  /*1150*/  @!P3 IMAD.MOV R19, RZ, RZ, -R19 ;  /* 0x000000ffff13b224 */ /* 0x000fe200078e0a13 */
[----:B------:R-:W-:Y:S01]  /*1160*/  ISETP.GT.U32.AND P3, PT, R6, R31, PT ;  /* 0x0000001f0600720c */ /* 0x000fe20003f64070 */
[----:B------:R-:W-:Y:S01]  /*1170*/  IMAD.HI.U32 R12, R10, R37, RZ ;  /* 0x000000250a0c7227 */ /* 0x000fe200078e00ff */
[----:B------:R-:W-:-:S03]  /*1180*/  ISETP.GE.AND P6, PT, R20, RZ, PT ;  /* 0x000000ff1400720c */ /* 0x000fc60003fc6270 */
[----:B------:R-:W-:-:S04]  /*1190*/  IMAD.HI.U32 R14, R10, R39, RZ ;  /* 0x000000270a0e7227 */ /* 0x000fc800078e00ff */
[----:B------:R-:W-:-:S04]  /*11a0*/  IMAD.HI.U32 R10, R10, R41, RZ ;  /* 0x000000290a0a7227 */ /* 0x000fc800078e00ff */
[----:B------:R-:W-:Y:S01]  /*11b0*/  @!P2 IMAD.MOV R21, RZ, RZ, -R21 ;  /* 0x000000ffff15a224 */ /* 0x000fe200078e0a15 */
[C---:B------:R-:W-:Y:S01]  /*11c0*/  ISETP.GT.U32.AND P2, PT, R6.reuse, R33, PT ;  /* 0x000000210600720c */ /* 0x040fe20003f44070 */
[----:B------:R-:W-:Y:S02]  /*11d0*/  IMAD.MOV R10, RZ, RZ, -R10 ;  /* 0x000000ffff0a7224 */ /* 0x000fe400078e0a0a */
[----:B------:R-:W-:Y:S01]  /*11e0*/  @!P5 IMAD.MOV R25, RZ, RZ, -R25 ;  /* 0x000000ffff19d224 */ /* 0x000fe200078e0a19 */
[----:B------:R-:W-:Y:S01]  /*11f0*/  ISETP.GE.AND P5, PT, R7, RZ, PT ;  /* 0x000000ff0700720c */ /* 0x000fe20003fa6270 */
[--C-:B------:R-:W-:Y:S01]  /*1200*/  @!P0 IMAD.IADD R35, R35, 0x1, -R6.reuse ;  /* 0x0000000123238824 */ /* 0x100fe200078e0a06 */
[C---:B------:R-:W-:Y:S01]  /*1210*/  ISETP.GT.U32.AND P0, PT, R6.reuse, R27, PT ;  /* 0x0000001b0600720c */ /* 0x040fe20003f04070 */
[C---:B------:R-:W-:Y:S02]  /*1220*/  IMAD R7, R6.reuse, R10, R41 ;  /* 0x0000000a06077224 */ /* 0x040fe400078e0229 */
[----:B------:R-:W-:Y:S01]  /*1230*/  @!P1 IMAD.MOV R17, RZ, RZ, -R17 ;  /* 0x000000ffff119224 */ /* 0x000fe200078e0a11 */
[C---:B------:R-:W-:Y:S01]  /*1240*/  ISETP.GT.U32.AND P1, PT, R6.reuse, R29, PT ;  /* 0x0000001d0600720c */ /* 0x040fe20003f24070 */
[----:B------:R-:W-:Y:S01]  /*1250*/  @!P3 IMAD.IADD R31, R31, 0x1, -R6 ;  /* 0x000000011f1fb824 */ /* 0x000fe200078e0a06 */
[----:B------:R-:W-:Y:S01]  /*1260*/  ISETP.GT.U32.AND P3, PT, R6, R7, PT ;  /* 0x000000070600720c */ /* 0x000fe20003f64070 */
[----:B------:R-:W-:-:S02]  /*1270*/  IMAD.MOV R14, RZ, RZ, -R14 ;  /* 0x000000ffff0e7224 */ /* 0x000fc400078e0a0e */
[----:B------:R-:W-:Y:S02]  /*1280*/  IMAD.MOV R12, RZ, RZ, -R12 ;  /* 0x000000ffff0c7224 */ /* 0x000fe400078e0a0c */
[--C-:B------:R-:W-:Y:S01]  /*1290*/  @!P2 IMAD.IADD R33, R33, 0x1, -R6.reuse ;  /* 0x000000012121a824 */ /* 0x100fe200078e0a06 */
[----:B------:R-:W-:Y:S01]  /*12a0*/  ISETP.GE.AND P2, PT, R22, RZ, PT ;  /* 0x000000ff1600720c */ /* 0x000fe20003f46270 */
[C---:B------:R-:W-:Y:S02]  /*12b0*/  IMAD R39, R6.reuse, R14, R39 ;  /* 0x0000000e06277224 */ /* 0x040fe400078e0227 */
[C---:B------:R-:W-:Y:S02]  /*12c0*/  IMAD R37, R6.reuse, R12, R37 ;  /* 0x0000000c06257224 */ /* 0x040fe400078e0225 */
[--C-:B------:R-:W-:Y:S01]  /*12d0*/  @!P0 IMAD.IADD R27, R27, 0x1, -R6.reuse ;  /* 0x000000011b1b8824 */ /* 0x100fe200078e0a06 */
[C---:B------:R-:W-:Y:S01]  /*12e0*/  ISETP.GT.U32.AND P0, PT, R6.reuse, R39, PT ;  /* 0x000000270600720c */ /* 0x040fe20003f04070 */
[----:B------:R-:W-:Y:S01]  /*12f0*/  @!P6 IMAD.MOV R23, RZ, RZ, -R23 ;  /* 0x000000ffff17e224 */ /* 0x000fe200078e0a17 */
[----:B------:R-:W-:Y:S01]  /*1300*/  ISETP.GT.U32.AND P6, PT, R6, R37, PT ;  /* 0x000000250600720c */ /* 0x000fe20003fc4070 */
[--C-:B------:R-:W-:Y:S01]  /*1310*/  @!P1 IMAD.IADD R29, R29, 0x1, -R6.reuse ;  /* 0x000000011d1d9824 */ /* 0x100fe200078e0a06 */
[----:B------:R-:W-:Y:S01]  /*1320*/  ISETP.GE.AND P1, PT, R16, RZ, PT ;  /* 0x000000ff1000720c */ /* 0x000fe20003f26270 */
[----:B------:R-:W-:Y:S01]  /*1330*/  @!P3 IMAD.IADD R7, R7, 0x1, -R6 ;  /* 0x000000010707b824 */ /* 0x000fe200078e0a06 */
[----:B------:R-:W-:Y:S01]  /*1340*/  ISETP.GE.AND P3, PT, R28, RZ, PT ;  /* 0x000000ff1c00720c */ /* 0x000fe20003f66270 */
[----:B------:R-:W-:-:S02]  /*1350*/  @!P2 IMAD.MOV R29, RZ, RZ, -R29 ;  /* 0x000000ffff1da224 */ /* 0x000fc400078e0a1d */
[----:B------:R-:W-:Y:S01]  /*1360*/  IMAD.MOV.U32 R12, RZ, RZ, R11 ;  /* 0x000000ffff0c7224 */ /* 0x000fe200078e000b */
[----:B------:R-:W-:Y:S01]  /*1370*/  ISETP.GT.U32.AND P2, PT, R6, R7, PT ;  /* 0x000000070600720c */ /* 0x000fe20003f44070 */
[----:B------:R-:W-:Y:S02]  /*1380*/  IMAD.SHL.U32 R10, R0, 0x40, RZ ;  /* 0x00000040000a7824 */ /* 0x000fe400078e00ff */
[--C-:B------:R-:W-:Y:S02]  /*1390*/  @!P0 IMAD.IADD R39, R39, 0x1, -R6.reuse ;  /* 0x0000000127278824 */ /* 0x100fe400078e0a06 */
[----:B------:R-:W-:Y:S01]  /*13a0*/  @!P6 IMAD.IADD R37, R37, 0x1, -R6 ;  /* 0x000000012525e824 */ /* 0x000fe200078e0a06 */
[----:B------:R-:W-:Y:S01]  /*13b0*/  LOP3.LUT R10, R10, 0x1c0, RZ, 0xc0, !PT ;  /* 0x000001c00a0a7812 */ /* 0x000fe200078ec0ff */
[----:B------:R-:W-:Y:S01]  /*13c0*/  @!P1 IMAD.MOV R27, RZ, RZ, -R27 ;  /* 0x000000ffff1b9224 */ /* 0x000fe200078e0a1b */
[C---:B------:R-:W-:Y:S01]  /*13d0*/  ISETP.GT.U32.AND P1, PT, R6.reuse, R39, PT ;  /* 0x000000270600720c */ /* 0x040fe20003f24070 */
[----:B------:R-:W-:Y:S01]  /*13e0*/  @!P4 IMAD.MOV R12, RZ, RZ, -R12 ;  /* 0x000000ffff0cc224 */ /* 0x000fe200078e0a0c */
[----:B------:R-:W-:Y:S01]  /*13f0*/  ISETP.GT.U32.AND P4, PT, R6, R35, PT ;  /* 0x000000230600720c */ /* 0x000fe20003f84070 */
[----:B------:R-:W-:Y:S01]  /*1400*/  IMAD.SHL.U32 R11, R0, 0x8, RZ ;  /* 0x00000008000b7824 */ /* 0x000fe200078e00ff */
[----:B------:R-:W-:Y:S01]  /*1410*/  ISETP.GT.U32.AND P0, PT, R6, R37, PT ;  /* 0x000000250600720c */ /* 0x000fe20003f04070 */
[----:B------:R-:W-:Y:S01]  /*1420*/  @!P2 IMAD.IADD R7, R7, 0x1, -R6 ;  /* 0x000000010707a824 */ /* 0x000fe200078e0a06 */
[----:B------:R-:W-:Y:S01]  /*1430*/  ISETP.NE.AND P2, PT, R15, RZ, PT ;  /* 0x000000ff0f00720c */ /* 0x000fe20003f45270 */
[----:B------:R-:W-:Y:S01]  /*1440*/  IMAD.SHL.U32 R14, R0, 0x10, RZ ;  /* 0x00000010000e7824 */ /* 0x000fe200078e00ff */
[----:B------:R-:W-:Y:S01]  /*1450*/  LOP3.LUT R15, RZ, R15, RZ, 0x33, !PT ;  /* 0x0000000fff0f7212 */ /* 0x000fe200078e33ff */
[----:B------:R-:W-:Y:S01]  /*1460*/  @!P5 IMAD.MOV R7, RZ, RZ, -R7 ;  /* 0x000000ffff07d224 */ /* 0x000fe200078e0a07 */
[----:B------:R-:W-:-:S02]  /*1470*/  ISETP.GE.AND P6, PT, R26, RZ, PT ;  /* 0x000000ff1a00720c */ /* 0x000fc40003fc6270 */
[----:B------:R-:W-:Y:S01]  /*1480*/  LOP3.LUT R16, R10, 0x30, R11, 0xf8, !PT ;  /* 0x000000300a107812 */ /* 0x000fe200078ef80b */
[C---:B------:R-:W-:Y:S01]  /*1490*/  IMAD.SHL.U32 R11, R0.reuse, 0x2, RZ ;  /* 0x00000002000b7824 */ /* 0x040fe200078e00ff */
[----:B------:R-:W-:Y:S01]  /*14a0*/  SEL R8, R15, R8, !P2 ;  /* 0x000000080f087207 */ /* 0x000fe20005000000 */
[--C-:B------:R-:W-:Y:S01]  /*14b0*/  @!P1 IMAD.IADD R39, R39, 0x1, -R6.reuse ;  /* 0x0000000127279824 */ /* 0x100fe200078e0a06 */
[----:B------:R-:W-:Y:S01]  /*14c0*/  LOP3.LUT R10, R0, 0x3, RZ, 0xc0, !PT ;  /* 0x00000003000a7812 */ /* 0x000fe200078ec0ff */
[--C-:B------:R-:W-:Y:S01]  /*14d0*/  @!P4 IMAD.IADD R35, R35, 0x1, -R6.reuse ;  /* 0x000000012323c824 */ /* 0x100fe200078e0a06 */
[----:B------:R-:W-:Y:S01]  /*14e0*/  SEL R13, R15, R13, !P2 ;  /* 0x0000000d0f0d7207 */ /* 0x000fe20005000000 */
[----:B------:R-:W-:Y:S01]  /*14f0*/  IMAD R8, R8, UR13, RZ ;  /* 0x0000000d08087c24 */ /* 0x000fe2000f8e02ff */
[----:B------:R-:W-:Y:S01]  /*1500*/  ISETP.GE.AND P1, PT, R32, RZ, PT ;  /* 0x000000ff2000720c */ /* 0x000fe20003f26270 */
[----:B------:R-:W-:Y:S01]  /*1510*/  @!P0 IMAD.IADD R37, R37, 0x1, -R6 ;  /* 0x0000000125258824 */ /* 0x000fe200078e0a06 */
[----:B------:R-:W-:Y:S01]  /*1520*/  LOP3.LUT R41, R16, 0x30, R11, 0x78, !PT ;  /* 0x0000003010297812 */ /* 0x000fe200078e780b */
[----:B------:R-:W-:Y:S01]  /*1530*/  IMAD R11, R10, 0x88, RZ ;  /* 0x000000880a0b7824 */ /* 0x000fe200078e02ff */
[----:B------:R-:W-:Y:S01]  /*1540*/  ISETP.GE.AND P4, PT, R24, RZ, PT ;  /* 0x000000ff1800720c */ /* 0x000fe20003f86270 */
[----:B------:R-:W-:Y:S01]  /*1550*/  @!P3 IMAD.MOV R35, RZ, RZ, -R35 ;  /* 0x000000ffff23b224 */ /* 0x000fe200078e0a23 */
[----:B------:R-:W-:Y:S01]  /*1560*/  ISETP.GE.AND P0, PT, R30, RZ, PT ;  /* 0x000000ff1e00720c */ /* 0x000fe20003f06270 */
[----:B------:R-:W-:Y:S01]  /*1570*/  IMAD R13, R13, UR13, RZ ;  /* 0x0000000d0d0d7c24 */ /* 0x000fe2000f8e02ff */
[----:B------:R-:W-:Y:S01]  /*1580*/  SHF.R.U32.HI R10, RZ, 0x2, R0 ;  /* 0x00000002ff0a7819 */ /* 0x000fe20000011600 */
[----:B------:R-:W-:Y:S01]  /*1590*/  @!P6 IMAD.MOV R33, RZ, RZ, -R33 ;  /* 0x000000ffff21e224 */ /* 0x000fe200078e0a21 */
[----:B------:R-:W-:-:S02]  /*15a0*/  LOP3.LUT R14, R14, 0x200, RZ, 0xc0, !PT ;  /* 0x000002000e0e7812 */ /* 0x000fc400078ec0ff */
[C---:B------:R-:W-:Y:S01]  /*15b0*/  SEL R21, R15.reuse, R21, !P2 ;  /* 0x000000150f157207 */ /* 0x040fe20005000000 */
[----:B------:R-:W-:Y:S01]  /*15c0*/  @!P1 IMAD.MOV R39, RZ, RZ, -R39 ;  /* 0x000000ffff279224 */ /* 0x000fe200078e0a27 */
[----:B------:R-:W-:Y:S02]  /*15d0*/  SEL R17, R15, R17, !P2 ;  /* 0x000000110f117207 */ /* 0x000fe40005000000 */
[----:B------:R-:W-:Y:S01]  /*15e0*/  IADD3 R6, P3, R8, UR6, RZ ;  /* 0x0000000608067c10 */ /* 0x000fe2000ff7e0ff */
[----:B------:R-:W-:Y:S01]  /*15f0*/  IMAD R21, R21, UR13, RZ ;  /* 0x0000000d15157c24 */ /* 0x000fe2000f8e02ff */
[----:B------:R-:W-:Y:S01]  /*1600*/  LOP3.LUT R10, R11, 0x17, R10, 0x78, !PT ;  /* 0x000000170b0a7812 */ /* 0x000fe200078e780a */
[----:B------:R-:W-:Y:S01]  /*1610*/  @!P4 IMAD.MOV R31, RZ, RZ, -R31 ;  /* 0x000000ffff1fc224 */ /* 0x000fe200078e0a1f */
[----:B------:R-:W-:Y:S01]  /*1620*/  IADD3 R11, R41, UR5, R14 ;  /* 0x00000005290b7c10 */ /* 0x000fe2000fffe00e */
[----:B------:R-:W-:Y:S01]  /*1630*/  @!P0 IMAD.MOV R37, RZ, RZ, -R37 ;  /* 0x000000ffff258224 */ /* 0x000fe200078e0a25 */
[----:B------:R-:W-:Y:S01]  /*1640*/  R2UR UR38, R6 ;  /* 0x00000000062672ca */ /* 0x000fe200000e0000 */
[----:B------:R-:W-:Y:S01]  /*1650*/  IMAD R6, R17, UR13, RZ ;  /* 0x0000000d11067c24 */ /* 0x000fe2000f8e02ff */
[----:B------:R-:W-:-:S02]  /*1660*/  IADD3 R14, P6, R13, UR6, RZ ;  /* 0x000000060d0e7c10 */ /* 0x000fc4000ffde0ff */
[C---:B------:R-:W-:Y:S02]  /*1670*/  SEL R12, R15.reuse, R12, !P2 ;  /* 0x0000000c0f0c7207 */ /* 0x040fe40005000000 */
[C---:B------:R-:W-:Y:S02]  /*1680*/  SEL R23, R15.reuse, R23, !P2 ;  /* 0x000000170f177207 */ /* 0x040fe40005000000 */
[----:B------:R-:W-:Y:S01]  /*1690*/  SEL R19, R15, R19, !P2 ;  /* 0x000000130f137207 */ /* 0x000fe20005000000 */
[----:B------:R-:W-:Y:S01]  /*16a0*/  IMAD R12, R12, UR13, RZ ;  /* 0x0000000d0c0c7c24 */ /* 0x000fe2000f8e02ff */
[----:B------:R-:W-:Y:S01]  /*16b0*/  R2UR UR36, R14 ;  /* 0x000000000e2472ca */ /* 0x000fe200000e0000 */
[----:B------:R-:W-:Y:S01]  /*16c0*/  IMAD R23, R23, UR13, RZ ;  /* 0x0000000d17177c24 */ /* 0x000fe2000f8e02ff */
[----:B------:R-:W-:Y:S01]  /*16d0*/  SEL R29, R15, R29, !P2 ;  /* 0x0000001d0f1d7207 */ /* 0x000fe20005000000 */
[----:B------:R-:W-:Y:S01]  /*16e0*/  IMAD R19, R19, UR13, RZ ;  /* 0x0000000d13137c24 */ /* 0x000fe2000f8e02ff */
[----:B------:R-:W-:-:S02]  /*16f0*/  IADD3 R14, P1, R21, UR6, RZ ;  /* 0x00000006150e7c10 */ /* 0x000fc4000ff3e0ff */
[----:B------:R-:W-:Y:S01]  /*1700*/  IADD3 R16, P5, R6, UR6, RZ ;  /* 0x0000000606107c10 */ /* 0x000fe2000ffbe0ff */
[----:B------:R-:W-:Y:S01]  /*1710*/  IMAD R29, R29, UR13, RZ ;  /* 0x0000000d1d1d7c24 */ /* 0x000fe2000f8e02ff */
[----:B------:R-:W-:Y:S02]  /*1720*/  R2UR UR28, R14 ;  /* 0x000000000e1c72ca */ /* 0x000fe400000e0000 */
[----:B------:R-:W-:Y:S02]  /*1730*/  R2UR UR32, R16 ;  /* 0x00000000102072ca */ /* 0x000fe400000e0000 */
[----:B------:R-:W-:Y:S02]  /*1740*/  SHF.R.S32.HI R14, RZ, 0x1f, R6 ;  /* 0x0000001fff0e7819 */ /* 0x000fe40000011406 */
[C---:B------:R-:W-:Y:S02]  /*1750*/  SEL R25, R15.reuse, R25, !P2 ;  /* 0x000000190f197207 */ /* 0x040fe40005000000 */
[----:B------:R-:W-:-:S02]  /*1760*/  SEL R27, R15, R27, !P2 ;  /* 0x0000001b0f1b7207 */ /* 0x000fc40005000000 */
[----:B------:R-:W-:Y:S01]  /*1770*/  SEL R31, R15, R31, !P2 ;  /* 0x0000001f0f1f7207 */ /* 0x000fe20005000000 */
[----:B------:R-:W-:Y:S01]  /*1780*/  IMAD R25, R25, UR13, RZ ;  /* 0x0000000d19197c24 */ /* 0x000fe2000f8e02ff */
        /* <DEDUP_REMOVED lines=10> */
[----:B------:R-:W-:Y:S01]  /*1830*/  IADD3 R17, P4, R12, UR6, RZ ;  /* 0x000000060c117c10 */ /* 0x000fe2000ff9e0ff */
[----:B------:R-:W-:Y:S01]  /*1840*/  IMAD R39, R39, UR13, RZ ;  /* 0x0000000d27277c24 */ /* 0x000fe2000f8e02ff */
[----:B------:R-:W-:Y:S01]  /*1850*/  SHF.R.S32.HI R16, RZ, 0x1f, R13 ;  /* 0x0000001fff107819 */ /* 0x000fe2000001140d */
[----:B------:R-:W-:Y:S01]  /*1860*/  IMAD R7, R7, UR13, RZ ;  /* 0x0000000d07077c24 */ /* 0x000fe2000f8e02ff */
[----:B------:R-:W-:-:S02]  /*1870*/  IADD3 R13, P2, R23, UR6, RZ ;  /* 0x00000006170d7c10 */ /* 0x000fc4000ff5e0ff */
[----:B------:R-:W-:Y:S02]  /*1880*/  IADD3 R15, P0, R19, UR6, RZ ;  /* 0x00000006130f7c10 */ /* 0x000fe4000ff1e0ff */
[----:B------:R-:W-:Y:S02]  /*1890*/  IADD3.X R14, R14, UR7, RZ, P5, !PT ;  /* 0x000000070e0e7c10 */ /* 0x000fe4000affe4ff */
[----:B------:R-:W-:Y:S02]  /*18a0*/  R2UR UR34, R17 ;  /* 0x00000000112272ca */ /* 0x000fe400000e0000 */
[----:B------:R-:W-:Y:S02]  /*18b0*/  IADD3 R6, P5, R29, UR6, RZ ;  /* 0x000000061d067c10 */ /* 0x000fe4000ffbe0ff */
[----:B------:R-:W-:Y:S02]  /*18c0*/  SHF.R.S32.HI R17, RZ, 0x1f, R8 ;  /* 0x0000001fff117819 */ /* 0x000fe40000011408 */
[----:B------:R-:W-:-:S02]  /*18d0*/  R2UR UR26, R13 ;  /* 0x000000000d1a72ca */ /* 0x000fc400000e0000 */
[----:B------:R-:W-:Y:S02]  /*18e0*/  SHF.R.S32.HI R13, RZ, 0x1f, R21 ;  /* 0x0000001fff0d7819 */ /* 0x000fe40000011415 */
[----:B------:R-:W-:Y:S02]  /*18f0*/  R2UR UR30, R15 ;  /* 0x000000000f1e72ca */ /* 0x000fe400000e0000 */
[----:B------:R-:W-:Y:S02]  /*1900*/  SHF.R.S32.HI R15, RZ, 0x1f, R12 ;  /* 0x0000001fff0f7819 */ /* 0x000fe4000001140c */
[----:B------:R-:W-:Y:S02]  /*1910*/  R2UR UR20, R6 ;  /* 0x00000000061472ca */ /* 0x000fe400000e0000 */
[----:B------:R-:W-:Y:S02]  /*1920*/  IADD3.X R17, R17, UR7, RZ, P3, !PT ;  /* 0x0000000711117c10 */ /* 0x000fe40009ffe4ff */
[----:B------:R-:W-:-:S02]  /*1930*/  SHF.R.S32.HI R6, RZ, 0x1f, R19 ;  /* 0x0000001fff067819 */ /* 0x000fc40000011413 */
[----:B------:R-:W-:Y:S02]  /*1940*/  IADD3 R12, P3, R25, UR6, RZ ;  /* 0x00000006190c7c10 */ /* 0x000fe4000ff7e0ff */
[----:B------:R-:W-:Y:S02]  /*1950*/  IADD3.X R13, R13, UR7, RZ, P1, !PT ;  /* 0x000000070d0d7c10 */ /* 0x000fe40008ffe4ff */
[----:B------:R-:W-:Y:S02]  /*1960*/  IADD3.X R15, R15, UR7, RZ, P4, !PT ;  /* 0x000000070f0f7c10 */ /* 0x000fe4000a7fe4ff */
[----:B------:R-:W-:Y:S02]  /*1970*/  IADD3 R8, P4, R27, UR6, RZ ;  /* 0x000000061b087c10 */ /* 0x000fe4000ff9e0ff */
[----:B------:R-:W-:Y:S02]  /*1980*/  IADD3.X R6, R6, UR7, RZ, P0, !PT ;  /* 0x0000000706067c10 */ /* 0x000fe400087fe4ff */
[----:B------:R-:W-:-:S02]  /*1990*/  R2UR UR24, R12 ;  /* 0x000000000c1872ca */ /* 0x000fc400000e0000 */
[----:B------:R-:W-:Y:S02]  /*19a0*/  SHF.R.S32.HI R27, RZ, 0x1f, R27 ;  /* 0x0000001fff1b7819 */ /* 0x000fe4000001141b */
[----:B------:R-:W-:Y:S02]  /*19b0*/  R2UR UR29, R13 ;  /* 0x000000000d1d72ca */ /* 0x000fe400000e0000 */
[----:B------:R-:W-:Y:S02]  /*19c0*/  SHF.R.S32.HI R12, RZ, 0x1f, R23 ;  /* 0x0000001fff0c7819 */ /* 0x000fe40000011417 */
[----:B------:R-:W-:Y:S02]  /*19d0*/  SHF.R.S32.HI R13, RZ, 0x1f, R29 ;  /* 0x0000001fff0d7819 */ /* 0x000fe4000001141d */
[----:B------:R-:W-:Y:S02]  /*19e0*/  R2UR UR31, R6 ;  /* 0x00000000061f72ca */ /* 0x000fe400000e0000 */
[----:B------:R-:W-:-:S02]  /*19f0*/  IADD3.X R6, R27, UR7, RZ, P4, !PT ;  /* 0x000000071b067c10 */ /* 0x000fc4000a7fe4ff */
[----:B------:R-:W-:Y:S02]  /*1a00*/  IADD3.X R12, R12, UR7, RZ, P2, !PT ;  /* 0x000000070c0c7c10 */ /* 0x000fe400097fe4ff */
[----:B------:R-:W-:Y:S02]  /*1a10*/  IADD3.X R13, R13, UR7, RZ, P5, !PT ;  /* 0x000000070d0d7c10 */ /* 0x000fe4000affe4ff */
[----:B------:R-:W-:Y:S02]  /*1a20*/  R2UR UR22, R8 ;  /* 0x00000000081672ca */ /* 0x000fe400000e0000 */
[----:B------:R-:W-:Y:S02]  /*1a30*/  SHF.R.S32.HI R8, RZ, 0x1f, R25 ;  /* 0x0000001fff087819 */ /* 0x000fe40000011419 */
[----:B------:R-:W-:Y:S02]  /*1a40*/  R2UR UR23, R6 ;  /* 0x00000000061772ca */ /* 0x000fe400000e0000 */
[----:B------:R-:W-:-:S02]  /*1a50*/  IADD3 R19, P2, R35, UR6, RZ ;  /* 0x0000000623137c10 */ /* 0x000fc4000ff5e0ff */
[----:B------:R-:W-:Y:S02]  /*1a60*/  R2UR UR27, R12 ;  /* 0x000000000c1b72ca */ /* 0x000fe400000e0000 */
[----:B------:R-:W-:Y:S02]  /*1a70*/  SHF.R.S32.HI R6, RZ, 0x1f, R35 ;  /* 0x0000001fff067819 */ /* 0x000fe40000011423 */
[----:B------:R-:W-:Y:S02]  /*1a80*/  CS2R R34, SRZ ;  /* 0x0000000000227805 */ /* 0x000fe4000001ff00 */
[----:B------:R-:W-:Y:S01]  /*1a90*/  R2UR UR21, R13 ;  /* 0x000000000d1572ca */ /* 0x000fe200000e0000 */
[----:B------:R-:W-:Y:S01]  /*1aa0*/  IMAD R13, R5, UR40, RZ ;  /* 0x00000028050d7c24 */ /* 0x000fe2000f8e02ff */
[----:B------:R-:W-:Y:S01]  /*1ab0*/  IADD3 R21, P0, R31, UR6, RZ ;  /* 0x000000061f157c10 */ /* 0x000fe2000ff1e0ff */
[----:B------:R-:W-:Y:S01]  /*1ac0*/  ULDC UR40, c[0x0][0x238] ;  /* 0x00008e0000287ab9 */ /* 0x000fe20000000800 */
[----:B------:R-:W-:Y:S01]  /*1ad0*/  SHF.R.S32.HI R12, RZ, 0x1f, R31 ;  /* 0x0000001fff0c7819 */ /* 0x000fe2000001141f */
[----:B------:R-:W-:Y:S01]  /*1ae0*/  IMAD R74, R74, UR40, RZ ;  /* 0x000000284a4a7c24 */ /* 0x000fe2000f8e02ff */
[----:B------:R-:W-:Y:S01]  /*1af0*/  IADD3.X R8, R8, UR7, RZ, P3, !PT ;  /* 0x0000000708087c10 */ /* 0x000fe20009ffe4ff */
[----:B------:R-:W-:Y:S01]  /*1b00*/  IMAD R40, R40, UR40, RZ ;  /* 0x0000002828287c24 */ /* 0x000fe2000f8e02ff */
[----:B------:R-:W-:Y:S01]  /*1b10*/  IADD3.X R6, R6, UR7, RZ, P2, !PT ;  /* 0x0000000706067c10 */ /* 0x000fe200097fe4ff */
[----:B------:R-:W-:Y:S01]  /*1b20*/  IMAD R42, R42, UR40, RZ ;  /* 0x000000282a2a7c24 */ /* 0x000fe2000f8e02ff */
[----:B------:R-:W-:Y:S01]  /*1b30*/  IADD3 R20, P1, R33, UR6, RZ ;  /* 0x0000000621147c10 */ /* 0x000fe2000ff3e0ff */
[----:B------:R-:W-:Y:S01]  /*1b40*/  IMAD R44, R44, UR40, RZ ;  /* 0x000000282c2c7c24 */ /* 0x000fe2000f8e02ff */
[----:B------:R-:W-:Y:S01]  /*1b50*/  IADD3.X R12, R12, UR7, RZ, P0, !PT ;  /* 0x000000070c0c7c10 */ /* 0x000fe200087fe4ff */
[----:B------:R-:W-:Y:S01]  /*1b60*/  IMAD R46, R46, UR40, RZ ;  /* 0x000000282e2e7c24 */ /* 0x000fe2000f8e02ff */
[----:B------:R-:W-:Y:S01]  /*1b70*/  R2UR UR25, R8 ;  /* 0x00000000081972ca */ /* 0x000fe200000e0000 */
[----:B------:R-:W-:Y:S01]  /*1b80*/  IMAD R48, R48, UR40, RZ ;  /* 0x0000002830307c24 */ /* 0x000fe2000f8e02ff */
[----:B------:R-:W-:Y:S01]  /*1b90*/  IADD3 R5, P0, R13, UR10, RZ ;  /* 0x0000000a0d057c10 */ /* 0x000fe2000ff1e0ff */
[----:B------:R-:W-:Y:S01]  /*1ba0*/  IMAD R50, R50, UR40, RZ ;  /* 0x0000002832327c24 */ /* 0x000fe2000f8e02ff */
[----:B------:R-:W-:-:S02]  /*1bb0*/  SHF.R.S32.HI R8, RZ, 0x1f, R33 ;  /* 0x0000001fff087819 */ /* 0x000fc40000011421 */
[----:B------:R-:W-:Y:S02]  /*1bc0*/  CS2R R32, SRZ ;  /* 0x0000000000207805 */ /* 0x000fe4000001ff00 */
[----:B------:R-:W-:Y:S01]  /*1bd0*/  R2UR UR15, R6 ;  /* 0x00000000060f72ca */ /* 0x000fe200000e0000 */
[----:B------:R-:W-:Y:S01]  /*1be0*/  IMAD R52, R52, UR40, RZ ;  /* 0x0000002834347c24 */ /* 0x000fe2000f8e02ff */
[----:B------:R-:W-:Y:S01]  /*1bf0*/  IADD3 R18, P3, R37, UR6, RZ ;  /* 0x0000000625127c10 */ /* 0x000fe2000ff7e0ff */
[----:B------:R-:W-:Y:S01]  /*1c00*/  IMAD R54, R54, UR40, RZ ;  /* 0x0000002836367c24 */ /* 0x000fe2000f8e02ff */
[----:B------:R-:W-:Y:S01]  /*1c10*/  R2UR UR18, R21 ;  /* 0x00000000151272ca */ /* 0x000fe200000e0000 */
[----:B------:R-:W-:Y:S01]  /*1c20*/  IMAD R56, R56, UR40, RZ ;  /* 0x0000002838387c24 */ /* 0x000fe2000f8e02ff */
[----:B------:R-:W-:Y:S01]  /*1c30*/  R2UR UR16, R20 ;  /* 0x00000000141072ca */ /* 0x000fe200000e0000 */
[----:B------:R-:W-:Y:S01]  /*1c40*/  IMAD R58, R58, UR40, RZ ;  /* 0x000000283a3a7c24 */ /* 0x000fe2000f8e02ff */
[----:B------:R-:W-:-:S02]  /*1c50*/  SHF.R.S32.HI R6, RZ, 0x1f, R37 ;  /* 0x0000001fff067819 */ /* 0x000fc40000011425 */
[----:B------:R-:W-:Y:S02]  /*1c60*/  CS2R R36, SRZ ;  /* 0x0000000000247805 */ /* 0x000fe4000001ff00 */
[----:B------:R-:W-:Y:S01]  /*1c70*/  LEA.HI.X.SX32 R13, R13, UR11, 0x1, P0 ;  /* 0x0000000b0d0d7c11 */ /* 0x000fe200080f0eff */
[----:B------:R-:W-:Y:S01]  /*1c80*/  ULDC UR11, c[0x0][0x23c] ;  /* 0x00008f00000b7ab9 */ /* 0x000fe20000000800 */
[----:B------:R-:W-:Y:S01]  /*1c90*/  R2UR UR33, R14 ;  /* 0x000000000e2172ca */ /* 0x000fe200000e0000 */
[----:B------:R-:W-:Y:S01]  /*1ca0*/  IMAD R45, R45, UR11, RZ ;  /* 0x0000000b2d2d7c24 */ /* 0x000fe2000f8e02ff */
[----:B------:R-:W-:Y:S01]  /*1cb0*/  IADD3.X R8, R8, UR7, RZ, P1, !PT ;  /* 0x0000000708087c10 */ /* 0x000fe20008ffe4ff */
[----:B------:R-:W-:Y:S01]  /*1cc0*/  IMAD R60, R60, UR40, RZ ;  /* 0x000000283c3c7c24 */ /* 0x000fe2000f8e02ff */
[----:B------:R-:W-:Y:S01]  /*1cd0*/  R2UR UR19, R12 ;  /* 0x000000000c1372ca */ /* 0x000fe200000e0000 */
[----:B------:R-:W-:Y:S01]  /*1ce0*/  IMAD R62, R62, UR40, RZ ;  /* 0x000000283e3e7c24 */ /* 0x000fe2000f8e02ff */
[----:B------:R-:W-:Y:S01]  /*1cf0*/  IADD3 R14, P1, R39, UR6, RZ ;  /* 0x00000006270e7c10 */ /* 0x000fe2000ff3e0ff */
[----:B------:R-:W-:Y:S01]  /*1d00*/  IMAD R64, R64, UR40, RZ ;  /* 0x0000002840407c24 */ /* 0x000fe2000f8e02ff */
[----:B------:R-:W-:Y:S01]  /*1d10*/  IADD3 R12, P2, R7, UR6, RZ ;  /* 0x00000006070c7c10 */ /* 0x000fe2000ff5e0ff */
[----:B------:R-:W-:Y:S01]  /*1d20*/  USHF.R.S32.HI UR6, URZ, 0x1f, UR4 ;  /* 0x0000001f3f067899 */ /* 0x000fe20008011404 */
[----:B------:R-:W-:Y:S01]  /*1d30*/  IADD3.X R16, R16, UR7, RZ, P6, !PT ;  /* 0x0000000710107c10 */ /* 0x000fe2000b7fe4ff */
[----:B------:R-:W-:Y:S01]  /*1d40*/  IMAD R72, R76, UR40, RZ ;  /* 0x000000284c487c24 */ /* 0x000fe2000f8e02ff */
[----:B------:R-:W-:Y:S01]  /*1d50*/  R2UR UR12, R18 ;  /* 0x00000000120c72ca */ /* 0x000fe200000e0000 */
[----:B------:R-:W-:Y:S01]  /*1d60*/  ULEA.HI UR6, UR6, UR4, URZ, 0x6 ;  /* 0x0000000406067291 */ /* 0x000fe2000f8f303f */
[----:B------:R-:W-:Y:S01]  /*1d70*/  IADD3.X R6, R6, UR7, RZ, P3, !PT ;  /* 0x0000000706067c10 */ /* 0x000fe20009ffe4ff */
[----:B------:R-:W-:Y:S01]  /*1d80*/  IMAD R70, R78, UR40, RZ ;  /* 0x000000284e467c24 */ /* 0x000fe2000f8e02ff */
[----:B------:R-:W-:Y:S01]  /*1d90*/  LOP3.LUT R18, R0, 0x7f, RZ, 0xc0, !PT ;  /* 0x0000007f00127812 */ /* 0x000fe200078ec0ff */
[----:B------:R-:W-:Y:S01]  /*1da0*/  USHF.L.U32 UR10, UR40, 0x6, URZ ;  /* 0x00000006280a7899 */ /* 0x000fe2000800063f */
[----:B------:R-:W-:Y:S01]  /*1db0*/  R2UR UR39, R17 ;  /* 0x00000000112772ca */ /* 0x000fe200000e0000 */
[----:B------:R-:W-:Y:S01]  /*1dc0*/  USHF.R.S32.HI UR6, URZ, 0x6, UR6 ;  /* 0x000000063f067899 */ /* 0x000fe20008011406 */
[----:B------:R-:W-:Y:S01]  /*1dd0*/  R2UR UR35, R15 ;  /* 0x000000000f2372ca */ /* 0x000fe200000e0000 */
[----:B------:R-:W-:Y:S01]  /*1de0*/  ULDC UR4, c[0x0][0x230] ;  /* 0x00008c0000047ab9 */ /* 0x000fe20000000800 */
[----:B------:R-:W-:-:S02]  /*1df0*/  SHF.R.S32.HI R17, RZ, 0x1f, R39 ;  /* 0x0000001fff117819 */ /* 0x000fc40000011427 */
[----:B------:R-:W-:Y:S02]  /*1e00*/  CS2R R38, SRZ ;  /* 0x0000000000267805 */ /* 0x000fe4000001ff00 */
[----:B------:R-:W-:Y:S02]  /*1e10*/  SHF.R.S32.HI R15, RZ, 0x1f, R7 ;  /* 0x0000001fff0f7819 */ /* 0x000fe40000011407 */
[----:B------:R-:W-:Y:S02]  /*1e20*/  R2UR UR14, R19 ;  /* 0x00000000130e72ca */ /* 0x000fe400000e0000 */
[----:B------:R-:W-:Y:S02]  /*1e30*/  R2UR UR37, R16 ;  /* 0x00000000102572ca */ /* 0x000fe400000e0000 */
[----:B------:R-:W-:Y:S02]  /*1e40*/  R2UR UR17, R8 ;  /* 0x00000000081172ca */ /* 0x000fe400000e0000 */
[----:B------:R-:W-:-:S02]  /*1e50*/  R2UR UR13, R6 ;  /* 0x00000000060d72ca */ /* 0x000fc400000e0000 */
[C---:B------:R-:W-:Y:S02]  /*1e60*/  LOP3.LUT R19, R18.reuse, 0x8, RZ, 0x3c, !PT ;  /* 0x0000000812137812 */ /* 0x040fe400078e3cff */
[C---:B------:R-:W-:Y:S02]  /*1e70*/  LOP3.LUT R41, R18.reuse, 0x10, RZ, 0x3c, !PT ;  /* 0x0000001012297812 */ /* 0x040fe400078e3cff */
[C---:B------:R-:W-:Y:S02]  /*1e80*/  LOP3.LUT R43, R18.reuse, 0x18, RZ, 0x3c, !PT ;  /* 0x00000018122b7812 */ /* 0x040fe400078e3cff */
[C---:B------:R-:W-:Y:S02]  /*1e90*/  LOP3.LUT R8, R18.reuse, 0x20, RZ, 0x3c, !PT ;  /* 0x0000002012087812 */ /* 0x040fe400078e3cff */
[----:B------:R-:W-:Y:S02]  /*1ea0*/  LOP3.LUT R7, R18, 0x30, RZ, 0x3c, !PT ;  /* 0x0000003012077812 */ /* 0x000fe400078e3cff */
[----:B------:R-:W-:-:S02]  /*1eb0*/  SHF.R.S32.HI R6, RZ, 0x1f, R45 ;  /* 0x0000001fff067819 */ /* 0x000fc4000001142d */
[----:B------:R-:W-:Y:S02]  /*1ec0*/  LOP3.LUT R16, R10, 0x8, RZ, 0x3c, !PT ;  /* 0x000000080a107812 */ /* 0x000fe400078e3cff */
[----:B------:R-:W-:Y:S02]  /*1ed0*/  IADD3.X R17, R17, UR7, RZ, P1, !PT ;  /* 0x0000000711117c10 */ /* 0x000fe40008ffe4ff */
[----:B------:R-:W-:Y:S01]  /*1ee0*/  IADD3.X R15, R15, UR7, RZ, P2, !PT ;  /* 0x000000070f0f7c10 */ /* 0x000fe200097fe4ff */
[----:B------:R-:W-:-:S12]  /*1ef0*/  USHF.L.U32 UR7, UR11, 0x6, URZ ;  /* 0x000000060b077899 */ /* 0x000fd8000800063f */
.L_x_1:
[C---:B------:R-:W-:Y:S02]  /*1f00*/  LOP3.LUT R20, R78.reuse, 0x4, RZ, 0xfc, !PT ;  /* 0x000000044e147812 */ /* 0x040fe400078efcff */
[----:B------:R-:W-:Y:S02]  /*1f10*/  ISETP.GE.AND P0, PT, R78, UR4, PT ;  /* 0x000000044e007c0c */ /* 0x000fe4000bf06270 */
[----:B------:R-:W-:Y:S02]  /*1f20*/  ISETP.GE.AND P1, PT, R20, UR4, PT ;  /* 0x0000000414007c0c */ /* 0x000fe4000bf26270 */
[C---:B------:R-:W-:Y:S02]  /*1f30*/  LOP3.LUT R20, R78.reuse, 0xc, RZ, 0xfc, !PT ;  /* 0x0000000c4e147812 */ /* 0x040fe400078efcff */
[----:B------:R-:W-:Y:S02]  /*1f40*/  LOP3.LUT R21, R78, 0x8, RZ, 0xfc, !PT ;  /* 0x000000084e157812 */ /* 0x000fe400078efcff */
[----:B------:R-:W-:-:S02]  /*1f50*/  ISETP.GE.AND P6, PT, R20, UR4, PT ;  /* 0x0000000414007c0c */ /* 0x000fc4000bfc6270 */
[----:B------:R-:W-:Y:S02]  /*1f60*/  IADD3 R24, P3, R70, R5, RZ ;  /* 0x0000000546187210 */ /* 0x000fe40007f7e0ff */
[C---:B------:R-:W-:Y:S02]  /*1f70*/  LOP3.LUT R20, R78.reuse, 0x14, RZ, 0xfc, !PT ;  /* 0x000000144e147812 */ /* 0x040fe400078efcff */
[----:B------:R-:W-:Y:S02]  /*1f80*/  ISETP.GE.AND P2, PT, R21, UR4, PT ;  /* 0x0000000415007c0c */ /* 0x000fe4000bf46270 */
[----:B------:R-:W-:Y:S02]  /*1f90*/  LOP3.LUT R21, R78, 0x10, RZ, 0xfc, !PT ;  /* 0x000000104e157812 */ /* 0x000fe400078efcff */
[----:B------:R-:W-:Y:S02]  /*1fa0*/  LEA.HI.X.SX32 R25, R70, R13, 0x1, P3 ;  /* 0x0000000d46197211 */ /* 0x000fe400018f0eff */
[----:B------:R-:W-:-:S02]  /*1fb0*/  PRMT R31, RZ, 0x7610, R31 ;  /* 0x00007610ff1f7816 */ /* 0x000fc4000000001f */
[----:B------:R-:W-:Y:S02]  /*1fc0*/  ISETP.GE.AND P4, PT, R20, UR4, PT ;  /* 0x0000000414007c0c */ /* 0x000fe4000bf86270 */
[----:B------:R-:W-:Y:S02]  /*1fd0*/  IADD3 R20, P3, R64, R5, RZ ;  /* 0x0000000540147210 */ /* 0x000fe40007f7e0ff */
[----:B------:R-:W-:Y:S01]  /*1fe0*/  LOP3.LUT R22, R78, 0x18, RZ, 0xfc, !PT ;  /* 0x000000184e167812 */ /* 0x000fe200078efcff */
[----:B------:R0:W2:Y:S01]  /*1ff0*/  @!P0 LDG.E.U8 R31, desc[UR8][R24.64] ;  /* 0x00000008181f8981 */ /* 0x0000a2000c1e1100 */
[----:B------:R-:W-:Y:S02]  /*2000*/  ISETP.GE.AND P5, PT, R21, UR4, PT ;  /* 0x0000000415007c0c */ /* 0x000fe4000bfa6270 */
[----:B------:R-:W-:Y:S02]  /*2010*/  PRMT R30, RZ, 0x7610, R30 ;  /* 0x00007610ff1e7816 */ /* 0x000fe4000000001e */
[----:B------:R-:W-:-:S02]  /*2020*/  LEA.HI.X.SX32 R21, R64, R13, 0x1, P3 ;  /* 0x0000000d40157211 */ /* 0x000fc400018f0eff */
[----:B------:R-:W-:Y:S02]  /*2030*/  ISETP.GE.AND P0, PT, R22, UR4, PT ;  /* 0x0000000416007c0c */ /* 0x000fe4000bf06270 */
[----:B------:R-:W-:Y:S01]  /*2040*/  LOP3.LUT R23, R78, 0x20, RZ, 0xfc, !PT ;  /* 0x000000204e177812 */ /* 0x000fe200078efcff */
[----:B------:R1:W3:Y:S01]  /*2050*/  @!P1 LDG.E.U8 R30, desc[UR8][R20.64] ;  /* 0x00000008141e9981 */ /* 0x0002e2000c1e1100 */
[C---:B------:R-:W-:Y:S02]  /*2060*/  IADD3 R22, P3, R62.reuse, R5, RZ ;  /* 0x000000053e167210 */ /* 0x040fe40007f7e0ff */
[----:B------:R-:W-:Y:S02]  /*2070*/  ISETP.GE.AND P1, PT, R23, UR4, PT ;  /* 0x0000000417007c0c */ /* 0x000fe4000bf26270 */
[----:B------:R-:W-:Y:S02]  /*2080*/  LEA.HI.X.SX32 R23, R62, R13, 0x1, P3 ;  /* 0x0000000d3e177211 */ /* 0x000fe400018f0eff */
[----:B------:R-:W-:-:S02]  /*2090*/  IADD3 R26, P3, R60, R5, RZ ;  /* 0x000000053c1a7210 */ /* 0x000fc40007f7e0ff */
[----:B------:R-:W-:Y:S02]  /*20a0*/  PRMT R66, RZ, 0x7610, R66 ;  /* 0x00007610ff427816 */ /* 0x000fe40000000042 */
[----:B------:R-:W-:Y:S02]  /*20b0*/  PRMT R68, RZ, 0x7610, R68 ;  /* 0x00007610ff447816 */ /* 0x000fe40000000044 */
[----:B0-----:R-:W-:Y:S02]  /*20c0*/  LOP3.LUT R24, R78, 0x24, RZ, 0xfc, !PT ;  /* 0x000000244e187812 */ /* 0x001fe400078efcff */
[----:B------:R-:W-:Y:S01]  /*20d0*/  LEA.HI.X.SX32 R27, R60, R13, 0x1, P3 ;  /* 0x0000000d3c1b7211 */ /* 0x000fe200018f0eff */
[----:B------:R0:W4:Y:S01]  /*20e0*/  @!P2 LDG.E.U8 R66, desc[UR8][R22.64] ;  /* 0x000000081642a981 */ /* 0x000122000c1e1100 */
[----:B------:R-:W-:Y:S02]  /*20f0*/  ISETP.GE.AND P2, PT, R24, UR4, PT ;  /* 0x0000000418007c0c */ /* 0x000fe4000bf46270 */
[----:B------:R-:W-:Y:S01]  /*2100*/  IADD3 R24, P3, R58, R5, RZ ;  /* 0x000000053a187210 */ /* 0x000fe20007f7e0ff */
[----:B------:R5:W4:Y:S01]  /*2110*/  @!P6 LDG.E.U8 R68, desc[UR8][R26.64] ;  /* 0x000000081a44e981 */ /* 0x000b22000c1e1100 */
[----:B-1----:R-:W-:-:S02]  /*2120*/  LOP3.LUT R21, R78, 0x28, RZ, 0xfc, !PT ;  /* 0x000000284e157812 */ /* 0x002fc400078efcff */
[----:B------:R-:W-:Y:S02]  /*2130*/  IADD3 R20, P6, R56, R5, RZ ;  /* 0x0000000538147210 */ /* 0x000fe40007fde0ff */
[-C--:B------:R-:W-:Y:S02]  /*2140*/  LEA.HI.X.SX32 R25, R58, R13.reuse, 0x1, P3 ;  /* 0x0000000d3a197211 */ /* 0x080fe400018f0eff */
[----:B------:R-:W-:Y:S02]  /*2150*/  PRMT R47, RZ, 0x7610, R47 ;  /* 0x00007610ff2f7816 */ /* 0x000fe4000000002f */
[----:B------:R-:W-:Y:S02]  /*2160*/  ISETP.GE.AND P3, PT, R21, UR4, PT ;  /* 0x0000000415007c0c */ /* 0x000fe4000bf66270 */
[----:B------:R-:W-:Y:S02]  /*2170*/  LEA.HI.X.SX32 R21, R56, R13, 0x1, P6 ;  /* 0x0000000d38157211 */ /* 0x000fe400030f0eff */
[----:B------:R-:W-:Y:S01]  /*2180*/  PRMT R80, RZ, 0x7610, R80 ;  /* 0x00007610ff507816 */ /* 0x000fe20000000050 */
[----:B------:R1:W3:Y:S01]  /*2190*/  @!P5 LDG.E.U8 R47, desc[UR8][R24.64] ;  /* 0x00000008182fd981 */ /* 0x0002e2000c1e1100 */
[----:B0-----:R-:W-:-:S02]  /*21a0*/  IADD3 R22, P6, R54, R5, RZ ;  /* 0x0000000536167210 */ /* 0x001fc40007fde0ff */
[----:B-----5:R-:W-:Y:S02]  /*21b0*/  LOP3.LUT R26, R78, 0x2c, RZ, 0xfc, !PT ;  /* 0x0000002c4e1a7812 */ /* 0x020fe400078efcff */
[----:B------:R-:W-:Y:S01]  /*21c0*/  PRMT R82, RZ, 0x7610, R82 ;  /* 0x00007610ff527816 */ /* 0x000fe20000000052 */
[----:B------:R0:W5:Y:S01]  /*21d0*/  @!P4 LDG.E.U8 R80, desc[UR8][R20.64] ;  /* 0x000000081450c981 */ /* 0x000162000c1e1100 */
[----:B------:R-:W-:Y:S02]  /*21e0*/  LEA.HI.X.SX32 R23, R54, R13, 0x1, P6 ;  /* 0x0000000d36177211 */ /* 0x000fe400030f0eff */
[----:B------:R-:W-:Y:S02]  /*21f0*/  ISETP.GE.AND P5, PT, R76, UR4, PT ;  /* 0x000000044c007c0c */ /* 0x000fe4000bfa6270 */
[----:B------:R-:W-:Y:S01]  /*2200*/  ISETP.GE.AND P4, PT, R26, UR4, PT ;  /* 0x000000041a007c0c */ /* 0x000fe2000bf86270 */
[----:B------:R0:W4:Y:S01]  /*2210*/  @!P0 LDG.E.U8 R82, desc[UR8][R22.64] ;  /* 0x0000000816528981 */ /* 0x000122000c1e1100 */
[----:B------:R-:W-:-:S02]  /*2220*/  LOP3.LUT R27, R78, 0x30, RZ, 0xfc, !PT ;  /* 0x000000304e1b7812 */ /* 0x000fc400078efcff */
[C---:B------:R-:W-:Y:S02]  /*2230*/  IADD3 R26, P6, R72.reuse, R5, RZ ;  /* 0x00000005481a7210 */ /* 0x040fe40007fde0ff */
[----:B------:R-:W-:Y:S02]  /*2240*/  ISETP.GE.AND P0, PT, R27, UR4, PT ;  /* 0x000000041b007c0c */ /* 0x000fe4000bf06270 */
[----:B------:R-:W-:Y:S02]  /*2250*/  LEA.HI.X.SX32 R27, R72, R13, 0x1, P6 ;  /* 0x0000000d481b7211 */ /* 0x000fe400030f0eff */
[----:B-1----:R-:W-:Y:S02]  /*2260*/  IADD3 R24, P6, R52, R5, RZ ;  /* 0x0000000534187210 */ /* 0x002fe40007fde0ff */
[----:B------:R-:W-:Y:S02]  /*2270*/  PRMT R84, RZ, 0x7610, R84 ;  /* 0x00007610ff547816 */ /* 0x000fe40000000054 */
[----:B------:R-:W-:-:S02]  /*2280*/  PRMT R49, RZ, 0x7610, R49 ;  /* 0x00007610ff317816 */ /* 0x000fc40000000031 */
[----:B0-----:R-:W-:Y:S02]  /*2290*/  LOP3.LUT R20, R78, 0x34, RZ, 0xfc, !PT ;  /* 0x000000344e147812 */ /* 0x001fe400078efcff */
[----:B------:R-:W-:Y:S01]  /*22a0*/  LEA.HI.X.SX32 R25, R52, R13, 0x1, P6 ;  /* 0x0000000d34197211 */ /* 0x000fe200030f0eff */
[----:B------:R-:W4:Y:S01]  /*22b0*/  @!P5 LDG.E.U8 R84, desc[UR8][R26.64] ;  /* 0x000000081a54d981 */ /* 0x000f22000c1e1100 */
[----:B------:R-:W-:Y:S02]  /*22c0*/  ISETP.GE.AND P5, PT, R20, UR4, PT ;  /* 0x0000000414007c0c */ /* 0x000fe4000bfa6270 */
[-C--:B------:R-:W-:Y:S01]  /*22d0*/  IADD3 R20, P6, R50, R5.reuse, RZ ;  /* 0x0000000532147210 */ /* 0x080fe20007fde0ff */
[----:B------:R0:W5:Y:S01]  /*22e0*/  @!P1 LDG.E.U8 R49, desc[UR8][R24.64] ;  /* 0x0000000818319981 */ /* 0x000162000c1e1100 */
[----:B------:R-:W-:Y:S02]  /*22f0*/  LOP3.LUT R23, R78, 0x38, RZ, 0xfc, !PT ;  /* 0x000000384e177812 */ /* 0x000fe400078efcff */
[----:B------:R-:W-:-:S02]  /*2300*/  IADD3 R22, P1, R48, R5, RZ ;  /* 0x0000000530167210 */ /* 0x000fc40007f3e0ff */
[-C--:B------:R-:W-:Y:S02]  /*2310*/  LEA.HI.X.SX32 R21, R50, R13.reuse, 0x1, P6 ;  /* 0x0000000d32157211 */ /* 0x080fe400030f0eff */
[----:B------:R-:W-:Y:S02]  /*2320*/  ISETP.GE.AND P6, PT, R23, UR4, PT ;  /* 0x0000000417007c0c */ /* 0x000fe4000bfc6270 */
[----:B------:R-:W-:Y:S02]  /*2330*/  LEA.HI.X.SX32 R23, R48, R13, 0x1, P1 ;  /* 0x0000000d30177211 */ /* 0x000fe400008f0eff */
[----:B------:R-:W-:Y:S02]  /*2340*/  IADD3 R28, P1, R44, R5, RZ ;  /* 0x000000052c1c7210 */ /* 0x000fe40007f3e0ff */
[----:B------:R-:W-:Y:S02]  /*2350*/  PRMT R86, RZ, 0x7610, R86 ;  /* 0x00007610ff567816 */ /* 0x000fe40000000056 */
[----:B------:R-:W-:-:S02]  /*2360*/  PRMT R51, RZ, 0x7610, R51 ;  /* 0x00007610ff337816 */ /* 0x000fc40000000033 */
[----:B------:R-:W-:Y:S02]  /*2370*/  LEA.HI.X.SX32 R29, R44, R13, 0x1, P1 ;  /* 0x0000000d2c1d7211 */ /* 0x000fe400008f0eff */
[----:B0-----:R-:W-:Y:S01]  /*2380*/  LEA.HI R24, R0, 0x3c, RZ, 0x1b ;  /* 0x0000003c00187811 */ /* 0x001fe200078fd8ff */
[----:B------:R0:W4:Y:S01]  /*2390*/  @!P2 LDG.E.U8 R86, desc[UR8][R20.64] ;  /* 0x000000081456a981 */ /* 0x000122000c1e1100 */
[----:B------:R-:W-:Y:S02]  /*23a0*/  PRMT R88, RZ, 0x7610, R88 ;  /* 0x00007610ff587816 */ /* 0x000fe40000000058 */
[----:B------:R-:W-:Y:S01]  /*23b0*/  IADD3 R26, P2, R42, R5, RZ ;  /* 0x000000052a1a7210 */ /* 0x000fe20007f5e0ff */
[----:B------:R-:W4:Y:S01]  /*23c0*/  @!P0 LDG.E.U8 R51, desc[UR8][R28.64] ;  /* 0x000000081c338981 */ /* 0x000f22000c1e1100 */
[----:B------:R-:W-:-:S03]  /*23d0*/  ISETP.GE.AND P1, PT, R24, UR4, PT ;  /* 0x0000000418007c0c */ /* 0x000fc6000bf26270 */
[----:B------:R1:W4:Y:S01]  /*23e0*/  @!P3 LDG.E.U8 R88, desc[UR8][R22.64] ;  /* 0x000000081658b981 */ /* 0x000322000c1e1100 */
[----:B0-----:R-:W-:Y:S02]  /*23f0*/  IADD3 R20, P0, R40, R5, RZ ;  /* 0x0000000528147210 */ /* 0x001fe40007f1e0ff */
[-C--:B------:R-:W-:Y:S02]  /*2400*/  LEA.HI.X.SX32 R27, R42, R13.reuse, 0x1, P2 ;  /* 0x0000000d2a1b7211 */ /* 0x080fe400010f0eff */
[----:B------:R-:W-:Y:S02]  /*2410*/  LEA.HI.X.SX32 R21, R40, R13, 0x1, P0 ;  /* 0x0000000d28157211 */ /* 0x000fe400000f0eff */
[-C--:B------:R-:W-:Y:S02]  /*2420*/  IADD3 R24, P2, R46, R5.reuse, RZ ;  /* 0x000000052e187210 */ /* 0x080fe40007f5e0ff */
[----:B-1----:R-:W-:Y:S02]  /*2430*/  IADD3 R22, P0, R74, R5, RZ ;  /* 0x000000054a167210 */ /* 0x002fe40007f1e0ff */
[----:B------:R-:W-:-:S02]  /*2440*/  PRMT R92, RZ, 0x7610, R92 ;  /* 0x00007610ff5c7816 */ /* 0x000fc4000000005c */
[----:B------:R-:W-:Y:S02]  /*2450*/  PRMT R94, RZ, 0x7610, R94 ;  /* 0x00007610ff5e7816 */ /* 0x000fe4000000005e */
[----:B------:R-:W-:Y:S02]  /*2460*/  PRMT R90, RZ, 0x7610, R90 ;  /* 0x00007610ff5a7816 */ /* 0x000fe4000000005a */
[----:B------:R-:W-:Y:S01]  /*2470*/  PRMT R28, RZ, 0x7610, R28 ;  /* 0x00007610ff1c7816 */ /* 0x000fe2000000001c */
[----:B------:R0:W4:Y:S01]  /*2480*/  @!P5 LDG.E.U8 R92, desc[UR8][R26.64] ;  /* 0x000000081a5cd981 */ /* 0x000122000c1e1100 */
[-C--:B------:R-:W-:Y:S02]  /*2490*/  LEA.HI.X.SX32 R25, R46, R13.reuse, 0x1, P2 ;  /* 0x0000000d2e197211 */ /* 0x080fe400010f0eff */
[----:B------:R-:W-:Y:S01]  /*24a0*/  LEA.HI.X.SX32 R23, R74, R13, 0x1, P0 ;  /* 0x0000000d4a177211 */ /* 0x000fe200000f0eff */
[----:B------:R-:W4:Y:S04]  /*24b0*/  @!P6 LDG.E.U8 R94, desc[UR8][R20.64] ;  /* 0x00000008145ee981 */ /* 0x000f28000c1e1100 */
[----:B------:R1:W4:Y:S04]  /*24c0*/  @!P4 LDG.E.U8 R90, desc[UR8][R24.64] ;  /* 0x00000008185ac981 */ /* 0x000328000c1e1100 */
[----:B------:R1:W4:Y:S01]  /*24d0*/  @!P1 LDG.E.U8 R28, desc[UR8][R22.64] ;  /* 0x00000008161c9981 */ /* 0x000322000c1e1100 */
[----:B------:R-:W-:Y:S01]  /*24e0*/  BAR.SYNC.DEFER_BLOCKING 0x0 ;  /* 0x0000000000007b1d */ /* 0x000fe20000010000 */
[----:B0-----:R-:W-:-:S02]  /*24f0*/  LOP3.LUT R26, R0, 0x3f, RZ, 0xc0, !PT ;  /* 0x0000003f001a7812 */ /* 0x001fc400078ec0ff */
[C---:B------:R-:W-:Y:S02]  /*2500*/  IADD3 RZ, P1, R45.reuse, R14, RZ ;  /* 0x0000000e2dff7210 */ /* 0x040fe40007f3e0ff */
[----:B------:R-:W-:Y:S02]  /*2510*/  ISETP.GE.AND P0, PT, R26, UR4, PT ;  /* 0x000000041a007c0c */ /* 0x000fe4000bf06270 */
[C---:B------:R-:W-:Y:S01]  /*2520*/  IADD3 RZ, P3, R45.reuse, UR12, RZ ;  /* 0x0000000c2dff7c10 */ /* 0x040fe2000ff7e0ff */
[C---:B------:R-:W-:Y:S01]  /*2530*/  IMAD.X R27, R6.reuse, 0x1, R17, P1 ;  /* 0x00000001061b7824 */ /* 0x040fe200008e0611 */
[C---:B------:R-:W-:Y:S02]  /*2540*/  IADD3 RZ, P2, R45.reuse, UR14, RZ ;  /* 0x0000000e2dff7c10 */ /* 0x040fe4000ff5e0ff */
[C---:B------:R-:W-:Y:S01]  /*2550*/  IADD3 RZ, P1, R45.reuse, UR16, RZ ;  /* 0x000000102dff7c10 */ /* 0x040fe2000ff3e0ff */
[C---:B------:R-:W-:Y:S01]  /*2560*/  IMAD.IADD R26, R45.reuse, 0x1, R14 ;  /* 0x000000012d1a7824 */ /* 0x040fe200078e020e */
[----:B------:R-:W-:Y:S01]  /*2570*/  PRMT R96, RZ, 0x7610, R96 ;  /* 0x00007610ff607816 */ /* 0x000fe20000000060 */
[----:B-1----:R-:W-:Y:S01]  /*2580*/  VIADD R24, R45, UR12 ;  /* 0x0000000c2d187c36 */ /* 0x002fe20008000000 */
[----:B------:R-:W-:-:S02]  /*2590*/  IADD3.X R25, R6, UR13, RZ, P3, !PT ;  /* 0x0000000d06197c10 */ /* 0x000fc40009ffe4ff */
[----:B------:R-:W-:Y:S02]  /*25a0*/  IADD3.X R23, R6, UR17, RZ, P1, !PT ;  /* 0x0000001106177c10 */ /* 0x000fe40008ffe4ff */
[C---:B------:R-:W-:Y:S02]  /*25b0*/  IADD3 RZ, P3, R45.reuse, UR18, RZ ;  /* 0x000000122dff7c10 */ /* 0x040fe4000ff7e0ff */
[C---:B------:R-:W-:Y:S02]  /*25c0*/  IADD3 RZ, P1, R45.reuse, UR22, RZ ;  /* 0x000000162dff7c10 */ /* 0x040fe4000ff3e0ff */
[----:B------:R-:W-:Y:S01]  /*25d0*/  PRMT R20, RZ, 0x7610, R20 ;  /* 0x00007610ff147816 */ /* 0x000fe20000000014 */
[----:B------:R-:W-:Y:S01]  /*25e0*/  VIADD R22, R45, UR16 ;  /* 0x000000102d167c36 */ /* 0x000fe20008000000 */
[----:B------:R-:W-:Y:S02]  /*25f0*/  PRMT R21, RZ, 0x7610, R21 ;  /* 0x00007610ff157816 */ /* 0x000fe40000000015 */
[----:B------:R-:W-:-:S02]  /*2600*/  PRMT R85, RZ, 0x7610, R85 ;  /* 0x00007610ff557816 */ /* 0x000fc40000000055 */
[----:B------:R-:W-:Y:S02]  /*2610*/  PRMT R87, RZ, 0x7610, R87 ;  /* 0x00007610ff577816 */ /* 0x000fe40000000057 */
[----:B------:R-:W-:Y:S02]  /*2620*/  PRMT R89, RZ, 0x7610, R89 ;  /* 0x00007610ff597816 */ /* 0x000fe40000000059 */
[----:B------:R-:W-:Y:S02]  /*2630*/  PRMT R91, RZ, 0x7610, R91 ;  /* 0x00007610ff5b7816 */ /* 0x000fe4000000005b */
[----:B------:R-:W-:Y:S01]  /*2640*/  PRMT R95, RZ, 0x7610, R95 ;  /* 0x00007610ff5f7816 */ /* 0x000fe2000000005f */
[----:B------:R-:W-:Y:S01]  /*2650*/  VIADD R98, R45, UR30 ;  /* 0x0000001e2d627c36 */ /* 0x000fe20008000000 */
[----:B------:R-:W-:Y:S01]  /*2660*/  PRMT R93, RZ, 0x7610, R93 ;  /* 0x00007610ff5d7816 */ /* 0x000fe2000000005d */
[----:B--2---:R0:W-:Y:S02]  /*2670*/  STS.U8 [R18+UR5], R31 ;  /* 0x0000001f12007988 */ /* 0x0041e40008000005 */
[----:B0-----:R-:W-:-:S02]  /*2680*/  IADD3.X R31, R6, UR15, RZ, P2, !PT ;  /* 0x0000000f061f7c10 */ /* 0x001fc400097fe4ff */
[C---:B------:R-:W-:Y:S01]  /*2690*/  IADD3 RZ, P2, R45.reuse, UR20, RZ ;  /* 0x000000142dff7c10 */ /* 0x040fe2000ff5e0ff */
[----:B---3--:R-:W-:Y:S03]  /*26a0*/  STS.U8 [R18+UR5+0x200], R47 ;  /* 0x0002002f12007988 */ /* 0x008fe60008000005 */
[C---:B------:R-:W-:Y:S02]  /*26b0*/  IADD3.X R29, R6.reuse, UR21, RZ, P2, !PT ;  /* 0x00000015061d7c10 */ /* 0x040fe400097fe4ff */
[C---:B------:R-:W-:Y:S01]  /*26c0*/  IADD3 RZ, P2, R45.reuse, UR26, RZ ;  /* 0x0000001a2dff7c10 */ /* 0x040fe2000ff5e0ff */
[----:B-----5:R-:W-:Y:S04]  /*26d0*/  STS.U8 [R18+UR5+0x400], R49 ;  /* 0x0004003112007988 */ /* 0x020fe80008000005 */
[----:B----4-:R-:W-:Y:S04]  /*26e0*/  STS.U8 [R18+UR5+0x600], R51 ;  /* 0x0006003312007988 */ /* 0x010fe80008000005 */
[----:B------:R-:W-:Y:S04]  /*26f0*/  STS.U8 [R19+UR5+0x80], R30 ;  /* 0x0000801e13007988 */ /* 0x000fe80008000005 */
[----:B------:R-:W-:Y:S04]  /*2700*/  STS.U8 [R19+UR5+0x280], R80 ;  /* 0x0002805013007988 */ /* 0x000fe80008000005 */
[----:B------:R-:W-:Y:S04]  /*2710*/  STS.U8 [R19+UR5+0x480], R86 ;  /* 0x0004805613007988 */ /* 0x000fe80008000005 */
[----:B------:R-:W-:Y:S04]  /*2720*/  STS.U8 [R19+UR5+0x680], R92 ;  /* 0x0006805c13007988 */ /* 0x000fe80008000005 */
[----:B------:R-:W-:Y:S04]  /*2730*/  STS.U8 [R41+UR5+0x100], R66 ;  /* 0x0001004229007988 */ /* 0x000fe80008000005 */
[----:B------:R-:W-:Y:S04]  /*2740*/  STS.U8 [R41+UR5+0x300], R82 ;  /* 0x0003005229007988 */ /* 0x000fe80008000005 */
[----:B------:R-:W-:Y:S04]  /*2750*/  STS.U8 [R41+UR5+0x500], R88 ;  /* 0x0005005829007988 */ /* 0x000fe80008000005 */
[----:B------:R0:W-:Y:S04]  /*2760*/  STS.U8 [R41+UR5+0x700], R94 ;  /* 0x0007005e29007988 */ /* 0x0001e80008000005 */
[----:B------:R-:W-:Y:S04]  /*2770*/  STS.U8 [R43+UR5+0x180], R68 ;  /* 0x000180442b007988 */ /* 0x000fe80008000005 */
[----:B------:R-:W-:Y:S04]  /*2780*/  STS.U8 [R43+UR5+0x380], R84 ;  /* 0x000380542b007988 */ /* 0x000fe80008000005 */
[----:B------:R-:W-:Y:S04]  /*2790*/  STS.U8 [R43+UR5+0x580], R90 ;  /* 0x0005805a2b007988 */ /* 0x000fe80008000005 */
[----:B------:R1:W-:Y:S01]  /*27a0*/  STS.U8 [R43+UR5+0x780], R28 ;  /* 0x0007801c2b007988 */ /* 0x0003e20008000005 */
[----:B------:R-:W-:Y:S01]  /*27b0*/  BAR.SYNC.DEFER_BLOCKING 0x0 ;  /* 0x0000000000007b1d */ /* 0x000fe20000010000 */
[----:B0-----:R-:W-:Y:S01]  /*27c0*/  PRMT R94, RZ, 0x7610, R94 ;  /* 0x00007610ff5e7816 */ /* 0x001fe2000000005e */
[----:B------:R-:W-:Y:S01]  /*27d0*/  VIADD R30, R45, UR14 ;  /* 0x0000000e2d1e7c36 */ /* 0x000fe20008000000 */
[----:B------:R-:W-:-:S02]  /*27e0*/  IADD3.X R67, R6, UR27, RZ, P2, !PT ;  /* 0x0000001b06437c10 */ /* 0x000fc400097fe4ff */
[C---:B------:R-:W-:Y:S01]  /*27f0*/  IADD3 RZ, P2, R45.reuse, UR32, RZ ;  /* 0x000000202dff7c10 */ /* 0x040fe2000ff5e0ff */
[C---:B-1----:R-:W-:Y:S02]  /*2800*/  VIADD R28, R45.reuse, UR20 ;  /* 0x000000142d1c7c36 */ /* 0x042fe40008000000 */
[C---:B------:R-:W-:Y:S02]  /*2810*/  VIADD R68, R45.reuse, UR24 ;  /* 0x000000182d447c36 */ /* 0x040fe40008000000 */
[C---:B------:R-:W-:Y:S01]  /*2820*/  VIADD R66, R45.reuse, UR26 ;  /* 0x0000001a2d427c36 */ /* 0x040fe20008000000 */
[----:B------:R0:W2:Y:S04]  /*2830*/  @!P0 LDG.E.U8 R96, desc[UR8][R26.64] ;  /* 0x000000081a608981 */ /* 0x0000a8000c1e1100 */
[----:B------:R1:W3:Y:S04]  /*2840*/  @!P0 LDG.E.U8 R94, desc[UR8][R24.64] ;  /* 0x00000008185e8981 */ /* 0x0002e8000c1e1100 */
[----:B------:R4:W5:Y:S01]  /*2850*/  @!P0 LDG.E.U8 R21, desc[UR8][R22.64] ;  /* 0x0000000816158981 */ /* 0x000962000c1e1100 */
[----:B0-----:R-:W-:Y:S01]  /*2860*/  VIADD R26, R45, UR18 ;  /* 0x000000122d1a7c36 */ /* 0x001fe20008000000 */
[----:B------:R-:W-:-:S02]  /*2870*/  IADD3.X R27, R6, UR19, RZ, P3, !PT ;  /* 0x00000013061b7c10 */ /* 0x000fc40009ffe4ff */
[----:B------:R-:W3:Y:S01]  /*2880*/  @!P0 LDG.E.U8 R85, desc[UR8][R30.64] ;  /* 0x000000081e558981 */ /* 0x000ee2000c1e1100 */
[C---:B------:R-:W-:Y:S02]  /*2890*/  IADD3 RZ, P3, R45.reuse, UR24, RZ ;  /* 0x000000182dff7c10 */ /* 0x040fe4000ff7e0ff */
[C---:B-1----:R-:W-:Y:S01]  /*28a0*/  IADD3.X R25, R6.reuse, UR23, RZ, P1, !PT ;  /* 0x0000001706197c10 */ /* 0x042fe20008ffe4ff */
[----:B------:R0:W3:Y:S01]  /*28b0*/  @!P0 LDG.E.U8 R20, desc[UR8][R26.64] ;  /* 0x000000081a148981 */ /* 0x0000e2000c1e1100 */
[C---:B------:R-:W-:Y:S01]  /*28c0*/  IADD3 RZ, P1, R45.reuse, UR28, RZ ;  /* 0x0000001c2dff7c10 */ /* 0x040fe2000ff3e0ff */
[C---:B------:R-:W-:Y:S01]  /*28d0*/  VIADD R24, R45.reuse, UR22 ;  /* 0x000000162d187c36 */ /* 0x040fe20008000000 */
[C---:B------:R-:W-:Y:S01]  /*28e0*/  IADD3.X R69, R6.reuse, UR25, RZ, P3, !PT ;  /* 0x0000001906457c10 */ /* 0x040fe20009ffe4ff */
[----:B------:R1:W3:Y:S01]  /*28f0*/  @!P0 LDG.E.U8 R87, desc[UR8][R28.64] ;  /* 0x000000081c578981 */ /* 0x0002e2000c1e1100 */
[C---:B------:R-:W-:Y:S02]  /*2900*/  IADD3 R80, P3, R45.reuse, R12, RZ ;  /* 0x0000000c2d507210 */ /* 0x040fe40007f7e0ff */
[----:B----4-:R-:W-:Y:S01]  /*2910*/  PRMT R23, RZ, 0x7610, R23 ;  /* 0x00007610ff177816 */ /* 0x010fe20000000017 */
[----:B------:R4:W3:Y:S01]  /*2920*/  @!P0 LDG.E.U8 R89, desc[UR8][R24.64] ;  /* 0x0000000818598981 */ /* 0x0008e2000c1e1100 */
[C---:B0-----:R-:W-:Y:S01]  /*2930*/  IADD3.X R27, R6.reuse, UR29, RZ, P1, !PT ;  /* 0x0000001d061b7c10 */ /* 0x041fe20008ffe4ff */
[C---:B------:R-:W-:Y:S01]  /*2940*/  VIADD R26, R45.reuse, UR28 ;  /* 0x0000001c2d1a7c36 */ /* 0x040fe20008000000 */
[----:B------:R-:W-:Y:S01]  /*2950*/  IADD3 RZ, P1, R45, UR34, RZ ;  /* 0x000000222dff7c10 */ /* 0x000fe2000ff3e0ff */
[----:B------:R-:W-:Y:S01]  /*2960*/  LDS.U8 R83, [R10+UR5+0x40] ;  /* 0x000040050a537984 */ /* 0x000fe20008000000 */
[----:B------:R-:W-:Y:S01]  /*2970*/  PRMT R22, RZ, 0x7610, R22 ;  /* 0x00007610ff167816 */ /* 0x000fe20000000016 */
[C---:B------:R-:W-:Y:S01]  /*2980*/  IMAD.X R81, R6.reuse, 0x1, R15, P3 ;  /* 0x0000000106517824 */ /* 0x040fe200018e060f */
[C---:B------:R-:W-:Y:S01]  /*2990*/  IADD3.X R31, R6.reuse, UR33, RZ, P2, !PT ;  /* 0x00000021061f7c10 */ /* 0x040fe200097fe4ff */
[----:B------:R0:W3:Y:S01]  /*29a0*/  @!P0 LDG.E.U8 R91, desc[UR8][R26.64] ;  /* 0x000000081a5b8981 */ /* 0x0000e2000c1e1100 */
[----:B-1----:R-:W-:-:S02]  /*29b0*/  IADD3.X R29, R6, UR35, RZ, P1, !PT ;  /* 0x00000023061d7c10 */ /* 0x002fc40008ffe4ff */
[C---:B------:R-:W-:Y:S01]  /*29c0*/  IADD3 RZ, P2, R45.reuse, UR36, RZ ;  /* 0x000000242dff7c10 */ /* 0x040fe2000ff5e0ff */
[C---:B------:R-:W-:Y:S01]  /*29d0*/  VIADD R30, R45.reuse, UR32 ;  /* 0x000000202d1e7c36 */ /* 0x040fe20008000000 */
[----:B----4-:R-:W-:Y:S01]  /*29e0*/  PRMT R25, RZ, 0x7610, R25 ;  /* 0x00007610ff197816 */ /* 0x010fe20000000019 */
[----:B------:R1:W4:Y:S01]  /*29f0*/  @!P0 LDG.E.U8 R23, desc[UR8][R68.64] ;  /* 0x0000000844178981 */ /* 0x000322000c1e1100 */
[C---:B------:R-:W-:Y:S02]  /*2a00*/  IADD3 RZ, P3, R45.reuse, UR30, RZ ;  /* 0x0000001e2dff7c10 */ /* 0x040fe4000ff7e0ff */
[C---:B------:R-:W-:Y:S01]  /*2a10*/  IADD3 RZ, P1, R45.reuse, UR38, RZ ;  /* 0x000000262dff7c10 */ /* 0x040fe2000ff3e0ff */
[----:B------:R-:W-:Y:S01]  /*2a20*/  VIADD R28, R45, UR34 ;  /* 0x000000222d1c7c36 */ /* 0x000fe20008000000 */
[----:B------:R-:W-:Y:S01]  /*2a30*/  PRMT R24, RZ, 0x7610, R24 ;  /* 0x00007610ff187816 */ /* 0x000fe20000000018 */
[----:B------:R1:W3:Y:S01]  /*2a40*/  @!P0 LDG.E.U8 R22, desc[UR8][R66.64] ;  /* 0x0000000842168981 */ /* 0x0002e2000c1e1100 */
[----:B0-----:R-:W-:-:S02]  /*2a50*/  PRMT R27, RZ, 0x7610, R27 ;  /* 0x00007610ff1b7816 */ /* 0x001fc4000000001b */
[----:B------:R-:W-:Y:S01]  /*2a60*/  PRMT R26, RZ, 0x7610, R26 ;  /* 0x00007610ff1a7816 */ /* 0x000fe2000000001a */
[C---:B-1----:R-:W-:Y:S01]  /*2a70*/  VIADD R68, R45.reuse, UR36 ;  /* 0x000000242d447c36 */ /* 0x042fe20008000000 */
[C---:B------:R-:W-:Y:S01]  /*2a80*/  IADD3.X R69, R6.reuse, UR37, RZ, P2, !PT ;  /* 0x0000002506457c10 */ /* 0x040fe200097fe4ff */
[----:B------:R-:W2:Y:S01]  /*2a90*/  @!P0 LDG.E.U8 R25, desc[UR8][R30.64] ;  /* 0x000000081e198981 */ /* 0x000ea2000c1e1100 */
[C---:B------:R-:W-:Y:S01]  /*2aa0*/  IADD3.X R99, R6.reuse, UR31, RZ, P3, !PT ;  /* 0x0000001f06637c10 */ /* 0x040fe20009ffe4ff */
[----:B------:R-:W-:Y:S01]  /*2ab0*/  VIADD R66, R45, UR38 ;  /* 0x000000262d427c36 */ /* 0x000fe20008000000 */
[----:B------:R-:W-:Y:S01]  /*2ac0*/  IADD3.X R67, R6, UR39, RZ, P1, !PT ;  /* 0x0000002706437c10 */ /* 0x000fe20008ffe4ff */
[----:B------:R-:W3:Y:S04]  /*2ad0*/  @!P0 LDG.E.U8 R95, desc[UR8][R80.64] ;  /* 0x00000008505f8981 */ /* 0x000ee8000c1e1100 */
[----:B------:R0:W3:Y:S04]  /*2ae0*/  @!P0 LDG.E.U8 R24, desc[UR8][R28.64] ;  /* 0x000000081c188981 */ /* 0x0000e8000c1e1100 */
[----:B------:R-:W3:Y:S04]  /*2af0*/  @!P0 LDG.E.U8 R27, desc[UR8][R68.64] ;  /* 0x00000008441b8981 */ /* 0x000ee8000c1e1100 */
[----:B------:R-:W3:Y:S04]  /*2b00*/  @!P0 LDG.E.U8 R93, desc[UR8][R98.64] ;  /* 0x00000008625d8981 */ /* 0x000ee8000c1e1100 */
[----:B------:R1:W3:Y:S04]  /*2b10*/  @!P0 LDG.E.U8 R26, desc[UR8][R66.64] ;  /* 0x00000008421a8981 */ /* 0x0002e8000c1e1100 */
[----:B0-----:R-:W-:Y:S04]  /*2b20*/  LDS.U8 R28, [R10+UR5] ;  /* 0x000000050a1c7984 */ /* 0x001fe80008000000 */
[----:B------:R-:W0:Y:S04]  /*2b30*/  LDS.U8 R29, [R10+UR5+0x20] ;  /* 0x000020050a1d7984 */ /* 0x000e280008000000 */
[----:B------:R-:W-:Y:S04]  /*2b40*/  LDS.U8 R81, [R10+UR5+0x60] ;  /* 0x000060050a517984 */ /* 0x000fe80008000000 */
[----:B------:R-:W-:Y:S04]  /*2b50*/  LDS.U8 R30, [R10+UR5+0x200] ;  /* 0x000200050a1e7984 */ /* 0x000fe80008000000 */
[----:B------:R-:W0:Y:S04]  /*2b60*/  LDS.U8 R31, [R10+UR5+0x220] ;  /* 0x000220050a1f7984 */ /* 0x000e280008000000 */
[----:B------:R-:W-:Y:S04]  /*2b70*/  LDS.U8 R79, [R10+UR5+0x240] ;  /* 0x000240050a4f7984 */ /* 0x000fe80008000000 */
        /* <DEDUP_REMOVED lines=9> */
[----:B-1----:R-:W-:Y:S04]  /*2c10*/  LDS.U8 R66, [R16+UR5] ;  /* 0x0000000510427984 */ /* 0x002fe80008000000 */
[----:B------:R-:W1:Y:S04]  /*2c20*/  LDS.U8 R67, [R16+UR5+0x20] ;  /* 0x0000200510437984 */ /* 0x000e680008000000 */
[----:B------:R-:W-:Y:S04]  /*2c30*/  LDS.U8 R71, [R16+UR5+0x40] ;  /* 0x0000400510477984 */ /* 0x000fe80008000000 */
[----:B------:R-:W-:Y:S04]  /*2c40*/  LDS.U8 R73, [R16+UR5+0x60] ;  /* 0x0000600510497984 */ /* 0x000fe80008000000 */
[----:B------:R-:W-:Y:S04]  /*2c50*/  LDS.U8 R68, [R16+UR5+0x200] ;  /* 0x0002000510447984 */ /* 0x000fe80008000000 */
[----:B------:R-:W1:Y:S04]  /*2c60*/  LDS.U8 R69, [R16+UR5+0x220] ;  /* 0x0002200510457984 */ /* 0x000e680008000000 */
        /* <DEDUP_REMOVED lines=9> */
[----:B------:R-:W-:Y:S01]  /*2d00*/  LDS.U8 R47, [R16+UR5+0x660] ;  /* 0x00066005102f7984 */ /* 0x000fe20008000000 */
[----:B------:R-:W-:Y:S01]  /*2d10*/  BAR.SYNC.DEFER_BLOCKING 0x0 ;  /* 0x0000000000007b1d */ /* 0x000fe20000010000 */
[----:B0-----:R-:W-:-:S02]  /*2d20*/  IMAD R28, R29, 0x100, R28 ;  /* 0x000001001d1c7824 */ /* 0x001fc400078e021c */
[----:B------:R-:W-:Y:S02]  /*2d30*/  IMAD R30, R31, 0x100, R30 ;  /* 0x000001001f1e7824 */ /* 0x000fe400078e021e */
[----:B-1----:R-:W-:Y:S02]  /*2d40*/  IMAD R29, R67, 0x100, R66 ;  /* 0x00000100431d7824 */ /* 0x002fe400078e0242 */
[----:B------:R-:W-:Y:S01]  /*2d50*/  IMAD R31, R69, 0x100, R68 ;  /* 0x00000100451f7824 */ /* 0x000fe200078e0244 */
[----:B------:R-:W-:Y:S02]  /*2d60*/  F2FP.F16.E4M3.UNPACK_B R28, R28 ;  /* 0x0000001cff1c723e */ /* 0x000fe400020006ff */
[----:B------:R-:W-:Y:S02]  /*2d70*/  F2FP.F16.E4M3.UNPACK_B R30, R30 ;  /* 0x0000001eff1e723e */ /* 0x000fe400020006ff */
[----:B------:R-:W-:Y:S02]  /*2d80*/  F2FP.F16.E4M3.UNPACK_B R29, R29 ;  /* 0x0000001dff1d723e */ /* 0x000fe400020006ff */
[----:B------:R-:W-:Y:S01]  /*2d90*/  F2FP.F16.E4M3.UNPACK_B R31, R31 ;  /* 0x0000001fff1f723e */ /* 0x000fe200020006ff */
[----:B-----5:R-:W-:Y:S04]  /*2da0*/  STS.U8 [R18+UR5+0x200], R21 ;  /* 0x0002001512007988 */ /* 0x020fe80008000005 */
[----:B----4-:R-:W-:Y:S04]  /*2db0*/  STS.U8 [R18+UR5+0x400], R23 ;  /* 0x0004001712007988 */ /* 0x010fe80008000005 */
[----:B--2---:R-:W-:Y:S04]  /*2dc0*/  STS.U8 [R18+UR5+0x600], R25 ;  /* 0x0006001912007988 */ /* 0x004fe80008000005 */
[----:B---3--:R-:W-:Y:S04]  /*2dd0*/  STS.U8 [R18+UR5], R95 ;  /* 0x0000005f12007988 */ /* 0x008fe80008000005 */
[----:B------:R-:W-:Y:S04]  /*2de0*/  STS.U8 [R41+UR5+0x80], R96 ;  /* 0x0000806029007988 */ /* 0x000fe80008000005 */
        /* <DEDUP_REMOVED lines=10> */
[----:B------:R-:W-:Y:S01]  /*2e90*/  STS.U8 [R7+UR5+0x780], R26 ;  /* 0x0007801a07007988 */ /* 0x000fe20008000005 */
[----:B------:R-:W-:Y:S06]  /*2ea0*/  BAR.SYNC.DEFER_BLOCKING 0x0 ;  /* 0x0000000000007b1d */ /* 0x000fec0000010000 */
[----:B------:R-:W0:Y:S04]  /*2eb0*/  LDSM.16.M88.4 R20, [R11] ;  /* 0x000000000b14783b */ /* 0x000e280000000200 */
[----:B------:R-:W1:Y:S01]  /*2ec0*/  LDSM.16.M88.4 R24, [R11+0x400] ;  /* 0x000400000b18783b */ /* 0x000e620000000200 */
[----:B0-----:R-:W-:-:S02]  /*2ed0*/  F2FP.F16.E4M3.UNPACK_B R68, R20 ;  /* 0x00000014ff44723e */ /* 0x001fc400020006ff */
[----:B------:R-:W-:Y:S02]  /*2ee0*/  F2FP.F16.E4M3.UNPACK_B R69, R21 ;  /* 0x00000015ff45723e */ /* 0x000fe400020006ff */
[----:B-1----:R-:W-:Y:S02]  /*2ef0*/  F2FP.F16.E4M3.UNPACK_B R66, R24 ;  /* 0x00000018ff42723e */ /* 0x002fe400020006ff */
[----:B------:R-:W-:-:S03]  /*2f00*/  F2FP.F16.E4M3.UNPACK_B R67, R25 ;  /* 0x00000019ff43723e */ /* 0x000fc600020006ff */
[C---:B------:R-:W-:Y:S06]  /*2f10*/  HMMA.16816.F32 R36, R28.reuse, R68, R36 ;  /* 0x000000441c24723c */ /* 0x040fec0000001824 */
[----:B------:R-:W-:Y:S01]  /*2f20*/  HMMA.16816.F32 R32, R28, R66, R32 ;  /* 0x000000421c20723c */ /* 0x000fe20000001820 */
[----:B------:R-:W-:-:S06]  /*2f30*/  F2FP.F16.E4M3.UNPACK_B R20, R20.H1 ;  /* 0x00000014ff14723e */ /* 0x000fcc00030006ff */
[----:B------:R-:W-:Y:S02]  /*2f40*/  IMAD R28, R81, 0x100, R83 ;  /* 0x00000100511c7824 */ /* 0x000fe400078e0253 */
[----:B------:R-:W-:Y:S02]  /*2f50*/  IMAD R30, R65, 0x100, R79 ;  /* 0x00000100411e7824 */ /* 0x000fe400078e024f */
[----:B------:R-:W-:Y:S02]  /*2f60*/  IMAD R29, R73, 0x100, R71 ;  /* 0x00000100491d7824 */ /* 0x000fe400078e0247 */
[----:B------:R-:W-:Y:S01]  /*2f70*/  IMAD R31, R77, 0x100, R75 ;  /* 0x000001004d1f7824 */ /* 0x000fe200078e024b */
[----:B------:R-:W-:Y:S02]  /*2f80*/  F2FP.F16.E4M3.UNPACK_B R28, R28 ;  /* 0x0000001cff1c723e */ /* 0x000fe400020006ff */
[----:B------:R-:W-:Y:S02]  /*2f90*/  F2FP.F16.E4M3.UNPACK_B R30, R30 ;  /* 0x0000001eff1e723e */ /* 0x000fe400020006ff */
[----:B------:R-:W-:-:S02]  /*2fa0*/  F2FP.F16.E4M3.UNPACK_B R29, R29 ;  /* 0x0000001dff1d723e */ /* 0x000fc400020006ff */
[----:B------:R-:W-:Y:S02]  /*2fb0*/  F2FP.F16.E4M3.UNPACK_B R31, R31 ;  /* 0x0000001fff1f723e */ /* 0x000fe400020006ff */
[----:B------:R-:W-:Y:S02]  /*2fc0*/  F2FP.F16.E4M3.UNPACK_B R21, R21.H1 ;  /* 0x00000015ff15723e */ /* 0x000fe400030006ff */
[----:B------:R-:W-:Y:S02]  /*2fd0*/  F2FP.F16.E4M3.UNPACK_B R24, R24.H1 ;  /* 0x00000018ff18723e */ /* 0x000fe400030006ff */
[----:B------:R-:W-:-:S03]  /*2fe0*/  F2FP.F16.E4M3.UNPACK_B R25, R25.H1 ;  /* 0x00000019ff19723e */ /* 0x000fc600030006ff */
[C---:B------:R-:W-:Y:S06]  /*2ff0*/  HMMA.16816.F32 R36, R28.reuse, R20, R36 ;  /* 0x000000141c24723c */ /* 0x040fec0000001824 */
[----:B------:R-:W-:Y:S01]  /*3000*/  HMMA.16816.F32 R32, R28, R24, R32 ;  /* 0x000000181c20723c */ /* 0x000fe20000001820 */
[----:B------:R-:W-:Y:S02]  /*3010*/  IMAD R61, R61, 0x100, R63 ;  /* 0x000001003d3d7824 */ /* 0x000fe400078e023f */
[----:B------:R-:W-:-:S04]  /*3020*/  IMAD R59, R59, 0x100, R92 ;  /* 0x000001003b3b7824 */ /* 0x000fc800078e025c */
[----:B------:R-:W-:Y:S02]  /*3030*/  IMAD R29, R57, 0x100, R90 ;  /* 0x00000100391d7824 */ /* 0x000fe400078e025a */
[----:B------:R-:W-:Y:S01]  /*3040*/  IMAD R31, R55, 0x100, R88 ;  /* 0x00000100371f7824 */ /* 0x000fe200078e0258 */
[----:B------:R-:W-:Y:S02]  /*3050*/  F2FP.F16.E4M3.UNPACK_B R28, R61 ;  /* 0x0000003dff1c723e */ /* 0x000fe400020006ff */
[----:B------:R-:W-:Y:S02]  /*3060*/  F2FP.F16.E4M3.UNPACK_B R30, R59 ;  /* 0x0000003bff1e723e */ /* 0x000fe400020006ff */
[----:B------:R-:W-:Y:S02]  /*3070*/  F2FP.F16.E4M3.UNPACK_B R29, R29 ;  /* 0x0000001dff1d723e */ /* 0x000fe400020006ff */
[----:B------:R-:W-:Y:S02]  /*3080*/  F2FP.F16.E4M3.UNPACK_B R31, R31 ;  /* 0x0000001fff1f723e */ /* 0x000fe400020006ff */
[----:B------:R-:W-:-:S02]  /*3090*/  F2FP.F16.E4M3.UNPACK_B R24, R22 ;  /* 0x00000016ff18723e */ /* 0x000fc400020006ff */
[----:B------:R-:W-:Y:S02]  /*30a0*/  F2FP.F16.E4M3.UNPACK_B R25, R23 ;  /* 0x00000017ff19723e */ /* 0x000fe400020006ff */
[----:B------:R-:W-:Y:S02]  /*30b0*/  F2FP.F16.E4M3.UNPACK_B R20, R26 ;  /* 0x0000001aff14723e */ /* 0x000fe400020006ff */
[----:B------:R-:W-:-:S03]  /*30c0*/  F2FP.F16.E4M3.UNPACK_B R21, R27 ;  /* 0x0000001bff15723e */ /* 0x000fc600020006ff */
[C---:B------:R-:W-:Y:S06]  /*30d0*/  HMMA.16816.F32 R36, R28.reuse, R24, R36 ;  /* 0x000000181c24723c */ /* 0x040fec0000001824 */
[----:B------:R-:W-:Y:S01]  /*30e0*/  HMMA.16816.F32 R32, R28, R20, R32 ;  /* 0x000000141c20723c */ /* 0x000fe20000001820 */
[----:B------:R-:W-:Y:S01]  /*30f0*/  UIADD3 UR6, UR6, -0x1, URZ ;  /* 0xffffffff06067890 */ /* 0x000fe2000fffe03f */
[----:B------:R-:W-:Y:S02]  /*3100*/  IMAD R53, R53, 0x100, R86 ;  /* 0x0000010035357824 */ /* 0x000fe400078e0256 */
[----:B------:R-:W-:-:S02]  /*3110*/  IMAD R51, R51, 0x100, R84 ;  /* 0x0000010033337824 */ /* 0x000fc400078e0254 */
[----:B------:R-:W-:Y:S02]  /*3120*/  IMAD R47, R47, 0x100, R80 ;  /* 0x000001002f2f7824 */ /* 0x000fe400078e0250 */
[----:B------:R-:W-:Y:S01]  /*3130*/  IMAD R21, R49, 0x100, R82 ;  /* 0x0000010031157824 */ /* 0x000fe200078e0252 */
[----:B------:R-:W-:Y:S02]  /*3140*/  ISETP.NE.U32.AND P0, PT, RZ, UR6, PT ;  /* 0x00000006ff007c0c */ /* 0x000fe4000bf05070 */
[----:B------:R-:W-:Y:S02]  /*3150*/  F2FP.F16.E4M3.UNPACK_B R24, R22.H1 ;  /* 0x00000016ff18723e */ /* 0x000fe400030006ff */
[----:B------:R-:W-:Y:S01]  /*3160*/  F2FP.F16.E4M3.UNPACK_B R25, R23.H1 ;  /* 0x00000017ff19723e */ /* 0x000fe200030006ff */
[----:B------:R-:W-:Y:S01]  /*3170*/  USHF.R.S32.HI UR11, URZ, 0x1f, UR7 ;  /* 0x0000001f3f0b7899 */ /* 0x000fe20008011407 */
[----:B------:R-:W-:Y:S01]  /*3180*/  F2FP.F16.E4M3.UNPACK_B R20, R53 ;  /* 0x00000035ff14723e */ /* 0x000fe200020006ff */
[----:B------:R-:W-:Y:S01]  /*3190*/  UIADD3 UR38, UP0, UR7, UR38, URZ ;  /* 0x0000002607267290 */ /* 0x000fe2000ff1e03f */
[----:B------:R-:W-:Y:S01]  /*31a0*/  F2FP.F16.E4M3.UNPACK_B R22, R51 ;  /* 0x00000033ff16723e */ /* 0x000fe200020006ff */
[----:B------:R-:W-:Y:S01]  /*31b0*/  UIADD3 UR36, UP4, UR7, UR36, URZ ;  /* 0x0000002407247290 */ /* 0x000fe2000ff9e03f */
[----:B------:R-:W-:Y:S01]  /*31c0*/  F2FP.F16.E4M3.UNPACK_B R21, R21 ;  /* 0x00000015ff15723e */ /* 0x000fe200020006ff */
[----:B------:R-:W-:Y:S01]  /*31d0*/  UIADD3 UR34, UP3, UR7, UR34, URZ ;  /* 0x0000002207227290 */ /* 0x000fe2000ff7e03f */
[----:B------:R-:W-:Y:S01]  /*31e0*/  F2FP.F16.E4M3.UNPACK_B R23, R47 ;  /* 0x0000002fff17723e */ /* 0x000fe200020006ff */
[----:B------:R-:W-:Y:S01]  /*31f0*/  UIADD3 UR32, UP6, UR7, UR32, URZ ;  /* 0x0000002007207290 */ /* 0x000fe2000ffde03f */
[----:B------:R-:W-:Y:S01]  /*3200*/  F2FP.F16.E4M3.UNPACK_B R26, R26.H1 ;  /* 0x0000001aff1a723e */ /* 0x000fe200030006ff */
[----:B------:R-:W-:Y:S01]  /*3210*/  UIADD3 UR30, UP5, UR7, UR30, URZ ;  /* 0x0000001e071e7290 */ /* 0x000fe2000ffbe03f */
[----:B------:R-:W-:Y:S01]  /*3220*/  F2FP.F16.E4M3.UNPACK_B R27, R27.H1 ;  /* 0x0000001bff1b723e */ /* 0x000fe200030006ff */
[----:B------:R-:W-:-:S02]  /*3230*/  UIADD3 UR28, UP2, UR7, UR28, URZ ;  /* 0x0000001c071c7290 */ /* 0x000fc4000ff5e03f */
[----:B------:R-:W-:Y:S02]  /*3240*/  UIADD3 UR26, UP1, UR7, UR26, URZ ;  /* 0x0000001a071a7290 */ /* 0x000fe4000ff3e03f */
[----:B------:R-:W-:Y:S01]  /*3250*/  IADD3 R14, P1, R14, UR7, RZ ;  /* 0x000000070e0e7c10 */ /* 0x000fe2000ff3e0ff */
[----:B------:R-:W-:Y:S01]  /*3260*/  UIADD3.X UR39, UR11, UR39, URZ, UP0, !UPT ;  /* 0x000000270b277290 */ /* 0x000fe200087fe43f */
[----:B------:R-:W-:Y:S01]  /*3270*/  IADD3 R12, P2, R12, UR7, RZ ;  /* 0x000000070c0c7c10 */ /* 0x000fe2000ff5e0ff */
[----:B------:R-:W-:Y:S02]  /*3280*/  UIADD3.X UR37, UR11, UR37, URZ, UP4, !UPT ;  /* 0x000000250b257290 */ /* 0x000fe4000a7fe43f */
[----:B------:R-:W-:Y:S02]  /*3290*/  UIADD3.X UR35, UR11, UR35, URZ, UP3, !UPT ;  /* 0x000000230b237290 */ /* 0x000fe40009ffe43f */
[----:B------:R-:W-:Y:S02]  /*32a0*/  UIADD3.X UR33, UR11, UR33, URZ, UP6, !UPT ;  /* 0x000000210b217290 */ /* 0x000fe4000b7fe43f */
[----:B------:R-:W-:-:S02]  /*32b0*/  UIADD3.X UR31, UR11, UR31, URZ, UP5, !UPT ;  /* 0x0000001f0b1f7290 */ /* 0x000fc4000affe43f */
[----:B------:R-:W-:Y:S02]  /*32c0*/  UIADD3.X UR29, UR11, UR29, URZ, UP2, !UPT ;  /* 0x0000001d0b1d7290 */ /* 0x000fe400097fe43f */
[----:B------:R-:W-:Y:S01]  /*32d0*/  UIADD3.X UR27, UR11, UR27, URZ, UP1, !UPT ;  /* 0x0000001b0b1b7290 */ /* 0x000fe20008ffe43f */
[C---:B------:R-:W-:Y:S01]  /*32e0*/  HMMA.16816.F32 R36, R20.reuse, R24, R36 ;  /* 0x000000181424723c */ /* 0x040fe20000001824 */
[----:B------:R-:W-:Y:S02]  /*32f0*/  UIADD3 UR24, UP0, UR7, UR24, URZ ;  /* 0x0000001807187290 */ /* 0x000fe4000ff1e03f */
[----:B------:R-:W-:Y:S02]  /*3300*/  UIADD3 UR22, UP4, UR7, UR22, URZ ;  /* 0x0000001607167290 */ /* 0x000fe4000ff9e03f */
[----:B------:R-:W-:Y:S01]  /*3310*/  UIADD3 UR20, UP3, UR7, UR20, URZ ;  /* 0x0000001407147290 */ /* 0x000fe2000ff7e03f */
[----:B------:R-:W-:Y:S01]  /*3320*/  HMMA.16816.F32 R32, R20, R26, R32 ;  /* 0x0000001a1420723c */ /* 0x000fe20000001820 */
[----:B------:R-:W-:-:S02]  /*3330*/  UIADD3 UR18, UP6, UR7, UR18, URZ ;  /* 0x0000001207127290 */ /* 0x000fc4000ffde03f */
[----:B------:R-:W-:Y:S02]  /*3340*/  UIADD3 UR16, UP5, UR7, UR16, URZ ;  /* 0x0000001007107290 */ /* 0x000fe4000ffbe03f */
[----:B------:R-:W-:Y:S02]  /*3350*/  UIADD3 UR14, UP2, UR7, UR14, URZ ;  /* 0x0000000e070e7290 */ /* 0x000fe4000ff5e03f */
[----:B------:R-:W-:Y:S01]  /*3360*/  UIADD3 UR12, UP1, UR7, UR12, URZ ;  /* 0x0000000c070c7290 */ /* 0x000fe2000ff3e03f */
[----:B------:R-:W-:Y:S01]  /*3370*/  IMAD.U32 R20, RZ, RZ, UR10 ;  /* 0x0000000aff147e24 */ /* 0x000fe2000f8e00ff */
[----:B------:R-:W-:Y:S01]  /*3380*/  IADD3 R5, P3, R5, UR10, RZ ;  /* 0x0000000a05057c10 */ /* 0x000fe2000ff7e0ff */
[----:B------:R-:W-:Y:S01]  /*3390*/  UIADD3 UR4, UR4, -0x40, URZ ;  /* 0xffffffc004047890 */ /* 0x000fe2000fffe03f */
[----:B------:R-:W-:Y:S01]  /*33a0*/  IADD3.X R17, R17, UR11, RZ, P1, !PT ;  /* 0x0000000b11117c10 */ /* 0x000fe20008ffe4ff */
[----:B------:R-:W-:Y:S02]  /*33b0*/  UIADD3.X UR25, UR11, UR25, URZ, UP0, !UPT ;  /* 0x000000190b197290 */ /* 0x000fe400087fe43f */
[----:B------:R-:W-:Y:S01]  /*33c0*/  IADD3.X R15, R15, UR11, RZ, P2, !PT ;  /* 0x0000000b0f0f7c10 */ /* 0x000fe200097fe4ff */
[----:B------:R-:W-:-:S02]  /*33d0*/  UIADD3.X UR23, UR11, UR23, URZ, UP4, !UPT ;  /* 0x000000170b177290 */ /* 0x000fc4000a7fe43f */
[----:B------:R-:W-:Y:S02]  /*33e0*/  UIADD3.X UR21, UR11, UR21, URZ, UP3, !UPT ;  /* 0x000000150b157290 */ /* 0x000fe40009ffe43f */
[----:B------:R-:W-:Y:S02]  /*33f0*/  UIADD3.X UR19, UR11, UR19, URZ, UP6, !UPT ;  /* 0x000000130b137290 */ /* 0x000fe4000b7fe43f */
[----:B------:R-:W-:Y:S02]  /*3400*/  UIADD3.X UR17, UR11, UR17, URZ, UP5, !UPT ;  /* 0x000000110b117290 */ /* 0x000fe4000affe43f */
[----:B------:R-:W-:Y:S02]  /*3410*/  UIADD3.X UR15, UR11, UR15, URZ, UP2, !UPT ;  /* 0x0000000f0b0f7290 */ /* 0x000fe400097fe43f */
[----:B------:R-:W-:Y:S01]  /*3420*/  UIADD3.X UR13, UR11, UR13, URZ, UP1, !UPT ;  /* 0x0000000d0b0d7290 */ /* 0x000fe20008ffe43f */
[----:B------:R-:W-:Y:S01]  /*3430*/  LEA.HI.X.SX32 R13, R20, R13, 0x1, P3 ;  /* 0x0000000d140d7211 */ /* 0x000fe200018f0eff */
[----:B------:R-:W-:Y:S10]  /*3440*/  @P0 BRA `(.L_x_1) ;  /* 0xffffffe800ac0947 */ /* 0x000ff4000383ffff */
.L_x_0:
[----:B------:R-:W-:Y:S01]  /*3450*/  F2FP.SATFINITE.E4M3.F32.PACK_AB_MERGE_C R36, R37, R36, RZ ;  /* 0x000000242524723e */ /* 0x000fe200048070ff */
[----:B------:R-:W-:Y:S01]  /*3460*/  BAR.SYNC.DEFER_BLOCKING 0x0 ;  /* 0x0000000000007b1d */ /* 0x000fe20000010000 */
[----:B------:R-:W-:Y:S01]  /*3470*/  F2FP.SATFINITE.E4M3.F32.PACK_AB_MERGE_C R32, R33, R32, RZ ;  /* 0x000000202120723e */ /* 0x000fe200048070ff */
[----:B------:R-:W-:Y:S01]  /*3480*/  IMAD.IADD R76, R76, 0x1, R9 ;  /* 0x000000014c4c7824 */ /* 0x000fe200078e0209 */
[----:B------:R-:W-:Y:S02]  /*3490*/  F2FP.SATFINITE.E4M3.F32.PACK_AB_MERGE_C R38, R39, R38, RZ ;  /* 0x000000262726723e */ /* 0x000fe400048070ff */
[----:B------:R-:W-:Y:S01]  /*34a0*/  F2FP.SATFINITE.E4M3.F32.PACK_AB_MERGE_C R34, R35, R34, RZ ;  /* 0x000000222322723e */ /* 0x000fe200048070ff */
[----:B------:R-:W-:Y:S01]  /*34b0*/  ULDC UR4, c[0x0][0x244] ;  /* 0x0000910000047ab9 */ /* 0x000fe20000000800 */
[----:B------:R-:W-:Y:S01]  /*34c0*/  LOP3.LUT R36, R36, 0xffff, RZ, 0xc0, !PT ;  /* 0x0000ffff24247812 */ /* 0x000fe200078ec0ff */
[----:B------:R-:W-:Y:S01]  /*34d0*/  ULDC.64 UR6, c[0x0][0x220] ;  /* 0x0000880000067ab9 */ /* 0x000fe20000000a00 */
[----:B------:R-:W-:Y:S01]  /*34e0*/  LOP3.LUT R7, R32, 0xffff, RZ, 0xc0, !PT ;  /* 0x0000ffff20077812 */ /* 0x000fe200078ec0ff */
[----:B------:R-:W-:Y:S01]  /*34f0*/  ULDC.64 UR10, c[0x0][0x228] ;  /* 0x00008a00000a7ab9 */ /* 0x000fe20000000a00 */
[----:B------:R-:W-:-:S02]  /*3500*/  LOP3.LUT R38, R38, 0xffff, RZ, 0xc0, !PT ;  /* 0x0000ffff26267812 */ /* 0x000fc400078ec0ff */
[----:B------:R-:W-:Y:S02]  /*3510*/  LOP3.LUT R13, R34, 0xffff, RZ, 0xc0, !PT ;  /* 0x0000ffff220d7812 */ /* 0x000fe400078ec0ff */
[--C-:B------:R-:W-:Y:S02]  /*3520*/  PRMT R10, R36, 0x3340, R7.reuse ;  /* 0x00003340240a7816 */ /* 0x100fe40000000007 */
[----:B------:R-:W-:Y:S02]  /*3530*/  SHF.R.U32.HI R5, RZ, 0x8, R36 ;  /* 0x00000008ff057819 */ /* 0x000fe40000011624 */
[----:B------:R-:W-:Y:S02]  /*3540*/  SHF.R.U32.HI R7, RZ, 0x8, R7 ;  /* 0x00000008ff077819 */ /* 0x000fe40000011607 */
[----:B------:R-:W-:Y:S02]  /*3550*/  SHF.R.U32.HI R6, RZ, 0x8, R38 ;  /* 0x00000008ff067819 */ /* 0x000fe40000011626 */
[----:B------:R-:W-:-:S02]  /*3560*/  SHF.R.U32.HI R8, RZ, 0x8, R13 ;  /* 0x00000008ff087819 */ /* 0x000fc4000001160d */
[----:B------:R-:W-:Y:S02]  /*3570*/  LOP3.LUT R0, R0, 0x20, RZ, 0xc0, !PT ;  /* 0x0000002000007812 */ /* 0x000fe400078ec0ff */
[----:B------:R-:W-:Y:S02]  /*3580*/  LOP3.LUT R12, R5, 0xffff, RZ, 0xc0, !PT ;  /* 0x0000ffff050c7812 */ /* 0x000fe400078ec0ff */
[----:B------:R-:W-:Y:S01]  /*3590*/  LOP3.LUT R7, R7, 0xffff, RZ, 0xc0, !PT ;  /* 0x0000ffff07077812 */ /* 0x000fe200078ec0ff */
[----:B------:R-:W-:Y:S01]  /*35a0*/  IMAD R2, R0, 0x4, R2 ;  /* 0x0000000400027824 */ /* 0x000fe200078e0202 */
[----:B------:R-:W-:Y:S02]  /*35b0*/  LOP3.LUT R11, R6, 0xffff, RZ, 0xc0, !PT ;  /* 0x0000ffff060b7812 */ /* 0x000fe400078ec0ff */
[----:B------:R-:W-:Y:S02]  /*35c0*/  LOP3.LUT R8, R8, 0xffff, RZ, 0xc0, !PT ;  /* 0x0000ffff08087812 */ /* 0x000fe400078ec0ff */
[----:B------:R-:W-:-:S02]  /*35d0*/  PRMT R7, R12, 0x3340, R7 ;  /* 0x000033400c077816 */ /* 0x000fc40000000007 */
[----:B------:R-:W-:Y:S02]  /*35e0*/  PRMT R5, R38, 0x3340, R13 ;  /* 0x0000334026057816 */ /* 0x000fe4000000000d */
[----:B------:R-:W-:Y:S02]  /*35f0*/  PRMT R8, R11, 0x3340, R8 ;  /* 0x000033400b087816 */ /* 0x000fe40000000008 */
[----:B------:R-:W-:Y:S01]  /*3600*/  LEA.HI R12, R0, R3, RZ, 0x1c ;  /* 0x00000003000c7211 */ /* 0x000fe200078fe0ff */
[----:B------:R-:W-:Y:S01]  /*3610*/  IMAD R0, R4, UR4, RZ ;  /* 0x0000000404007c24 */ /* 0x000fe2000f8e02ff */
[----:B------:R-:W-:Y:S01]  /*3620*/  PRMT R7, R10, 0x5410, R7 ;  /* 0x000054100a077816 */ /* 0x000fe20000000007 */
[----:B------:R-:W-:Y:S01]  /*3630*/  ULDC UR4, c[0x0][0x248] ;  /* 0x0000920000047ab9 */ /* 0x000fe20000000800 */
[----:B------:R-:W-:Y:S02]  /*3640*/  PRMT R8, R5, 0x5410, R8 ;  /* 0x0000541005087816 */ /* 0x000fe40000000008 */
[----:B------:R-:W-:Y:S01]  /*3650*/  LOP3.LUT R3, R2, 0x20, RZ, 0x3c, !PT ;  /* 0x0000002002037812 */ /* 0x000fe200078e3cff */
[----:B------:R0:W-:Y:S01]  /*3660*/  STS [R2+UR5], R7 ;  /* 0x0000000702007988 */ /* 0x0001e20008000805 */
[----:B------:R-:W-:-:S02]  /*3670*/  LOP3.LUT R10, R12, 0x40, RZ, 0x3c, !PT ;  /* 0x000000400c0a7812 */ /* 0x000fc400078e3cff */
[----:B------:R-:W-:Y:S01]  /*3680*/  IADD3 R20, P1, R0, UR6, RZ ;  /* 0x0000000600147c10 */ /* 0x000fe2000ff3e0ff */
[----:B------:R1:W-:Y:S01]  /*3690*/  STS [R3+UR5+0x100], R8 ;  /* 0x0001000803007988 */ /* 0x0003e20008000805 */
[----:B------:R-:W-:Y:S01]  /*36a0*/  BAR.SYNC.DEFER_BLOCKING 0x0 ;  /* 0x0000000000007b1d */ /* 0x000fe20000010000 */
[----:B------:R-:W-:Y:S02]  /*36b0*/  ISETP.GE.AND P0, PT, R4, UR10, PT ;  /* 0x0000000a04007c0c */ /* 0x000fe4000bf06270 */
[----:B------:R-:W-:Y:S02]  /*36c0*/  LEA.HI.X.SX32 R22, R0, UR7, 0x1, P1 ;  /* 0x0000000700167c11 */ /* 0x000fe400088f0eff */
[C-C-:B0-----:R-:W-:Y:S02]  /*36d0*/  LOP3.LUT R2, R9.reuse, 0x4, R78.reuse, 0xfe, !PT ;  /* 0x0000000409027812 */ /* 0x141fe400078efe4e */
[----:B-1----:R-:W-:Y:S02]  /*36e0*/  LOP3.LUT R3, R9, R78, RZ, 0xfc, !PT ;  /* 0x0000004e09037212 */ /* 0x002fe400078efcff */
[C---:B------:R-:W-:Y:S01]  /*36f0*/  ISETP.LT.AND P4, PT, R2.reuse, UR11, !P0 ;  /* 0x0000000b02007c0c */ /* 0x040fe2000c781270 */
[----:B------:R-:W-:Y:S01]  /*3700*/  IMAD R5, R2, UR4, RZ ;  /* 0x0000000402057c24 */ /* 0x000fe2000f8e02ff */
[C---:B------:R-:W-:Y:S01]  /*3710*/  ISETP.LT.AND P1, PT, R3.reuse, UR11, !P0 ;  /* 0x0000000b03007c0c */ /* 0x040fe2000c721270 */
[----:B------:R-:W-:Y:S01]  /*3720*/  IMAD R3, R3, UR4, RZ ;  /* 0x0000000403037c24 */ /* 0x000fe2000f8e02ff */
[----:B------:R-:W-:-:S02]  /*3730*/  LOP3.LUT R0, R9, 0x18, R78, 0xfe, !PT ;  /* 0x0000001809007812 */ /* 0x000fc400078efe4e */
[--C-:B------:R-:W-:Y:S02]  /*3740*/  LOP3.LUT R11, R9, 0x14, R78.reuse, 0xfe, !PT ;  /* 0x00000014090b7812 */ /* 0x100fe400078efe4e */
[-C--:B------:R-:W-:Y:S01]  /*3750*/  IADD3 R2, P2, R3, R20.reuse, RZ ;  /* 0x0000001403027210 */ /* 0x080fe20007f5e0ff */
[----:B------:R-:W-:Y:S01]  /*3760*/  IMAD R14, R0, UR4, RZ ;  /* 0x00000004000e7c24 */ /* 0x000fe2000f8e02ff */
[--C-:B------:R-:W-:Y:S01]  /*3770*/  LOP3.LUT R6, R9, 0x10, R78.reuse, 0xfe, !PT ;  /* 0x0000001009067812 */ /* 0x100fe200078efe4e */
[----:B------:R-:W-:Y:S01]  /*3780*/  IMAD R13, R11, UR4, RZ ;  /* 0x000000040b0d7c24 */ /* 0x000fe2000f8e02ff */
[C-C-:B------:R-:W-:Y:S02]  /*3790*/  LOP3.LUT R7, R9.reuse, 0xc, R78.reuse, 0xfe, !PT ;  /* 0x0000000c09077812 */ /* 0x140fe400078efe4e */
[----:B------:R-:W-:Y:S01]  /*37a0*/  LOP3.LUT R9, R9, 0x8, R78, 0xfe, !PT ;  /* 0x0000000809097812 */ /* 0x000fe200078efe4e */
[----:B------:R-:W0:Y:S01]  /*37b0*/  LDS.U16 R16, [R12+UR5] ;  /* 0x000000050c107984 */ /* 0x000e220008000400 */
[----:B------:R-:W-:-:S02]  /*37c0*/  IADD3 R4, P3, R5, R20, RZ ;  /* 0x0000001405047210 */ /* 0x000fc40007f7e0ff */
[-C--:B------:R-:W-:Y:S01]  /*37d0*/  LEA.HI.X.SX32 R3, R3, R22.reuse, 0x1, P2 ;  /* 0x0000001603037211 */ /* 0x080fe200010f0eff */
[----:B------:R-:W1:Y:S01]  /*37e0*/  LDS.U16 R21, [R10+UR5] ;  /* 0x000000050a157984 */ /* 0x000e620008000400 */
[C---:B------:R-:W-:Y:S01]  /*37f0*/  ISETP.LT.AND P5, PT, R9.reuse, UR11, !P0 ;  /* 0x0000000b09007c0c */ /* 0x040fe2000c7a1270 */
[----:B------:R-:W-:Y:S01]  /*3800*/  IMAD R9, R9, UR4, RZ ;  /* 0x0000000409097c24 */ /* 0x000fe2000f8e02ff */
[----:B------:R-:W-:Y:S01]  /*3810*/  LEA.HI.X.SX32 R5, R5, R22, 0x1, P3 ;  /* 0x0000001605057211 */ /* 0x000fe200018f0eff */
[----:B------:R2:W-:Y:S01]  /*3820*/  LDS.U16 R19, [R12+UR5+0x80] ;  /* 0x000080050c137984 */ /* 0x0005e20008000400 */
[----:B------:R-:W-:-:S03]  /*3830*/  ISETP.LT.AND P3, PT, R6, UR11, !P0 ;  /* 0x0000000b06007c0c */ /* 0x000fc6000c761270 */
[----:B------:R3:W4:Y:S01]  /*3840*/  LDS.U16 R18, [R10+UR5+0x80] ;  /* 0x000080050a127984 */ /* 0x0007220008000400 */
[----:B--2---:R-:W-:Y:S01]  /*3850*/  IMAD R12, R6, UR4, RZ ;  /* 0x00000004060c7c24 */ /* 0x004fe2000f8e02ff */
[----:B------:R-:W-:Y:S01]  /*3860*/  IADD3 R6, P6, R9, R20, RZ ;  /* 0x0000001409067210 */ /* 0x000fe20007fde0ff */
[----:B---3--:R-:W-:Y:S01]  /*3870*/  IMAD R10, R7, UR4, RZ ;  /* 0x00000004070a7c24 */ /* 0x008fe2000f8e02ff */
[----:B0-----:R-:W-:Y:S02]  /*3880*/  PRMT R15, R16, 0x7770, RZ ;  /* 0x00007770100f7816 */ /* 0x001fe400000000ff */
[----:B-1----:R-:W-:-:S03]  /*3890*/  PRMT R17, R21, 0x7770, RZ ;  /* 0x0000777015117816 */ /* 0x002fc600000000ff */
[----:B------:R0:W-:Y:S01]  /*38a0*/  @P1 STG.E.U8 desc[UR8][R2.64], R15 ;  /* 0x0000000f02001986 */ /* 0x0001e2000c101108 */
[----:B------:R-:W-:-:S03]  /*38b0*/  PRMT R21, R21, 0x7771, RZ ;  /* 0x0000777115157816 */ /* 0x000fc600000000ff */
[----:B------:R1:W-:Y:S01]  /*38c0*/  @P4 STG.E.U8 desc[UR8][R4.64], R17 ;  /* 0x0000001104004986 */ /* 0x0003e2000c101108 */
[----:B------:R-:W-:Y:S02]  /*38d0*/  ISETP.LT.AND P4, PT, R7, UR11, !P0 ;  /* 0x0000000b07007c0c */ /* 0x000fe4000c781270 */
[----:B------:R-:W-:Y:S02]  /*38e0*/  LEA.HI.X.SX32 R7, R9, R22, 0x1, P6 ;  /* 0x0000001609077211 */ /* 0x000fe400030f0eff */
[CC--:B------:R-:W-:Y:S02]  /*38f0*/  IADD3 R8, P6, R13.reuse, R20.reuse, RZ ;  /* 0x000000140d087210 */ /* 0x0c0fe40007fde0ff */
[----:B----4-:R-:W-:Y:S01]  /*3900*/  PRMT R23, R18, 0x7770, RZ ;  /* 0x0000777012177816 */ /* 0x010fe200000000ff */
[----:B0-----:R-:W-:Y:S01]  /*3910*/  IMAD R15, R76, UR4, RZ ;  /* 0x000000044c0f7c24 */ /* 0x001fe2000f8e02ff */
[----:B------:R-:W-:Y:S02]  /*3920*/  IADD3 R2, P1, R10, R20, RZ ;  /* 0x000000140a027210 */ /* 0x000fe40007f3e0ff */
[----:B------:R-:W-:-:S02]  /*3930*/  LEA.HI.X.SX32 R9, R13, R22, 0x1, P6 ;  /* 0x000000160d097211 */ /* 0x000fc400030f0eff */
[----:B-1----:R-:W-:Y:S02]  /*3940*/  IADD3 R4, P2, R12, R20, RZ ;  /* 0x000000140c047210 */ /* 0x002fe40007f5e0ff */
[----:B------:R-:W-:Y:S02]  /*3950*/  LEA.HI.X.SX32 R3, R10, R22, 0x1, P1 ;  /* 0x000000160a037211 */ /* 0x000fe400008f0eff */
[----:B------:R-:W-:Y:S02]  /*3960*/  IADD3 R10, P1, R14, R20, RZ ;  /* 0x000000140e0a7210 */ /* 0x000fe40007f3e0ff */
[-C--:B------:R-:W-:Y:S02]  /*3970*/  LEA.HI.X.SX32 R5, R12, R22.reuse, 0x1, P2 ;  /* 0x000000160c057211 */ /* 0x080fe400010f0eff */
[----:B------:R-:W-:Y:S02]  /*3980*/  ISETP.LT.AND P2, PT, R11, UR11, !P0 ;  /* 0x0000000b0b007c0c */ /* 0x000fe4000c741270 */
[----:B------:R-:W-:-:S02]  /*3990*/  LEA.HI.X.SX32 R11, R14, R22, 0x1, P1 ;  /* 0x000000160e0b7211 */ /* 0x000fc400008f0eff */
[----:B------:R-:W-:Y:S02]  /*39a0*/  ISETP.LT.AND P1, PT, R0, UR11, !P0 ;  /* 0x0000000b00007c0c */ /* 0x000fe4000c721270 */
[----:B------:R-:W-:Y:S02]  /*39b0*/  IADD3 R12, P6, R15, R20, RZ ;  /* 0x000000140f0c7210 */ /* 0x000fe40007fde0ff */
[----:B------:R-:W-:Y:S02]  /*39c0*/  ISETP.LT.AND P0, PT, R76, UR11, !P0 ;  /* 0x0000000b4c007c0c */ /* 0x000fe4000c701270 */
[----:B------:R-:W-:Y:S02]  /*39d0*/  PRMT R17, R19, 0x7770, RZ ;  /* 0x0000777013117816 */ /* 0x000fe400000000ff */
[----:B------:R-:W-:Y:S02]  /*39e0*/  LEA.HI.X.SX32 R13, R15, R22, 0x1, P6 ;  /* 0x000000160f0d7211 */ /* 0x000fe400030f0eff */
[----:B------:R-:W-:Y:S01]  /*39f0*/  PRMT R15, R16, 0x7771, RZ ;  /* 0x00007771100f7816 */ /* 0x000fe200000000ff */
[----:B------:R0:W-:Y:S01]  /*3a00*/  @P5 STG.E.U8 desc[UR8][R6.64], R17 ;  /* 0x0000001106005986 */ /* 0x0001e2000c101108 */
[----:B------:R-:W-:-:S03]  /*3a10*/  PRMT R19, R19, 0x7771, RZ ;  /* 0x0000777113137816 */ /* 0x000fc600000000ff */
[----:B------:R0:W-:Y:S04]  /*3a20*/  @P4 STG.E.U8 desc[UR8][R2.64], R23 ;  /* 0x0000001702004986 */ /* 0x0001e8000c101108 */
[----:B------:R0:W-:Y:S04]  /*3a30*/  @P3 STG.E.U8 desc[UR8][R4.64], R15 ;  /* 0x0000000f04003986 */ /* 0x0001e8000c101108 */
[----:B------:R0:W-:Y:S04]  /*3a40*/  @P2 STG.E.U8 desc[UR8][R8.64], R21 ;  /* 0x0000001508002986 */ /* 0x0001e8000c101108 */
[----:B------:R0:W-:Y:S01]  /*3a50*/  @P1 STG.E.U8 desc[UR8][R10.64], R19 ;  /* 0x000000130a001986 */ /* 0x0001e2000c101108 */
[----:B------:R-:W-:Y:S05]  /*3a60*/  @!P0 EXIT ;  /* 0x000000000000894d */ /* 0x000fea0003800000 */
[----:B0-----:R-:W-:-:S05]  /*3a70*/  PRMT R3, R18, 0x7771, RZ ;  /* 0x0000777112037816 */ /* 0x001fca00000000ff */
[----:B------:R-:W-:Y:S01]  /*3a80*/  STG.E.U8 desc[UR8][R12.64], R3 ;  /* 0x000000030c007986 */ /* 0x000fe2000c101108 */
[----:B------:R-:W-:Y:S05]  /*3a90*/  EXIT ;  /* 0x000000000000794d */ /* 0x000fea0003800000 */
.L_x_2:
[----:B------:R-:W-:-:S00]  /*3aa0*/  BRA `(.L_x_2) ;  /* 0xfffffffc00fc7947 */ /* 0x000fc0000383ffff */
[----:B------:R-:W-:-:S00]  /*3ab0*/  NOP ;  /* 0x0000000000007918 */ /* 0x000fc00000000000 */
        /* <DEDUP_REMOVED lines=12> */
.L_x_3:


//--------------------- .nv.shared.matmul_kernel  --------------------------
	.section	.nv.shared.matmul_kernel,"aw",@nobits
	.sectionflags	@""
	.align	16
	.zero		1024


//--------------------- .nv.shared.reserved.0     --------------------------
	.section	.nv.shared.reserved.0,"aw",@nobits
	.weak		__nv_reservedSMEM_offset_0_alias
	.size		__nv_reservedSMEM_offset_0_alias, 0, 0
	.other		__nv_reservedSMEM_offset_0_alias,@"STO_CUDA_RESERVED_SHARED STV_DEFAULT"
__nv_reservedSMEM_offset_0_alias:
	.zero		0


//--------------------- .nv.constant0.matmul_kernel --------------------------
	.section	.nv.constant0.matmul_kernel,"a",@progbits
	.sectionflags	@""
	.align	4
.nv.constant0.matmul_kernel:
	.zero		608


//--------------------- SYMBOLS --------------------------

	.type		.nv.reservedSmem.offset0,@object
	.size		.nv.reservedSmem.offset0,0x4
